//
// Generated by NVIDIA NVVM Compiler
//
// Compiler Build ID: CL-36424714
// Cuda compilation tools, release 13.0, V13.0.88
// Based on NVVM 20.0.0
//

.version 9.0
.target sm_100
.address_size 64

	// .globl	_Z25block_swizzle_gemm_kernelILb0EEvPK6__halfS2_PS0_iiiii
// _ZZ25block_swizzle_gemm_kernelILb0EEvPK6__halfS2_PS0_iiiiiE2As has been demoted
// _ZZ25block_swizzle_gemm_kernelILb0EEvPK6__halfS2_PS0_iiiiiE2Bs has been demoted
// _ZZ25block_swizzle_gemm_kernelILb1EEvPK6__halfS2_PS0_iiiiiE2As has been demoted
// _ZZ25block_swizzle_gemm_kernelILb1EEvPK6__halfS2_PS0_iiiiiE2Bs has been demoted

.visible .entry _Z25block_swizzle_gemm_kernelILb0EEvPK6__halfS2_PS0_iiiii(
	.param .u64 .ptr .align 1 _Z25block_swizzle_gemm_kernelILb0EEvPK6__halfS2_PS0_iiiii_param_0,
	.param .u64 .ptr .align 1 _Z25block_swizzle_gemm_kernelILb0EEvPK6__halfS2_PS0_iiiii_param_1,
	.param .u64 .ptr .align 1 _Z25block_swizzle_gemm_kernelILb0EEvPK6__halfS2_PS0_iiiii_param_2,
	.param .u32 _Z25block_swizzle_gemm_kernelILb0EEvPK6__halfS2_PS0_iiiii_param_3,
	.param .u32 _Z25block_swizzle_gemm_kernelILb0EEvPK6__halfS2_PS0_iiiii_param_4,
	.param .u32 _Z25block_swizzle_gemm_kernelILb0EEvPK6__halfS2_PS0_iiiii_param_5,
	.param .u32 _Z25block_swizzle_gemm_kernelILb0EEvPK6__halfS2_PS0_iiiii_param_6,
	.param .u32 _Z25block_swizzle_gemm_kernelILb0EEvPK6__halfS2_PS0_iiiii_param_7
)
{
	.reg .pred 	%p<68>;
	.reg .b16 	%rs<45>;
	.reg .b32 	%r<348>;
	.reg .b32 	%f<2>;
	.reg .b64 	%rd<51>;
	// demoted variable
	.shared .align 2 .b8 _ZZ25block_swizzle_gemm_kernelILb0EEvPK6__halfS2_PS0_iiiiiE2As[2048];
	// demoted variable
	.shared .align 2 .b8 _ZZ25block_swizzle_gemm_kernelILb0EEvPK6__halfS2_PS0_iiiiiE2Bs[2048];
	ld.param.u64 	%rd4, [_Z25block_swizzle_gemm_kernelILb0EEvPK6__halfS2_PS0_iiiii_param_0];
	ld.param.u64 	%rd5, [_Z25block_swizzle_gemm_kernelILb0EEvPK6__halfS2_PS0_iiiii_param_1];
	ld.param.u64 	%rd6, [_Z25block_swizzle_gemm_kernelILb0EEvPK6__halfS2_PS0_iiiii_param_2];
	ld.param.u32 	%r141, [_Z25block_swizzle_gemm_kernelILb0EEvPK6__halfS2_PS0_iiiii_param_3];
	ld.param.u32 	%r142, [_Z25block_swizzle_gemm_kernelILb0EEvPK6__halfS2_PS0_iiiii_param_4];
	ld.param.u32 	%r143, [_Z25block_swizzle_gemm_kernelILb0EEvPK6__halfS2_PS0_iiiii_param_5];
	cvta.to.global.u64 	%rd1, %rd4;
	cvta.to.global.u64 	%rd2, %rd5;
	cvta.to.global.u64 	%rd3, %rd6;
	mov.u32 	%r144, %ctaid.x;
	mov.u32 	%r145, %ctaid.y;
	mov.u32 	%r1, %tid.x;
	shr.u32 	%r146, %r1, 5;
	shr.u32 	%r2, %r1, 6;
	and.b32  	%r3, %r146, 1;
	shl.b32 	%r4, %r145, 6;
	shl.b32 	%r5, %r144, 6;
	mov.f32 	%f1, 0f00000000;
	// begin inline asm
	{  cvt.rn.f16.f32 %rs30, %f1;}

	// end inline asm
	mov.b32 	%r332, {%rs30, %rs30};
	setp.lt.s32 	%p1, %r143, 1;
	mov.u32 	%r333, %r332;
	mov.u32 	%r334, %r332;
	mov.u32 	%r335, %r332;
	mov.u32 	%r336, %r332;
	mov.u32 	%r337, %r332;
	mov.u32 	%r338, %r332;
	mov.u32 	%r339, %r332;
	mov.u32 	%r340, %r332;
	mov.u32 	%r341, %r332;
	mov.u32 	%r342, %r332;
	mov.u32 	%r343, %r332;
	mov.u32 	%r344, %r332;
	mov.u32 	%r345, %r332;
	mov.u32 	%r346, %r332;
	mov.u32 	%r347, %r332;
	@%p1 bra 	$L__BB0_44;
	mov.u32 	%r7, %ntid.x;
	add.s32 	%r8, %r1, %r7;
	max.u32 	%r148, %r8, 1024;
	setp.lt.u32 	%p2, %r8, 1024;
	selp.u32 	%r149, 1, 0, %p2;
	add.s32 	%r150, %r8, %r149;
	sub.s32 	%r151, %r148, %r150;
	div.u32 	%r152, %r151, %r7;
	add.s32 	%r9, %r152, %r149;
	and.b32  	%r10, %r9, 3;
	shr.u32 	%r153, %r1, 4;
	and.b32  	%r11, %r1, 15;
	add.s32 	%r12, %r153, %r4;
	shr.u32 	%r154, %r8, 4;
	and.b32  	%r13, %r8, 15;
	add.s32 	%r14, %r154, %r4;
	mul.lo.s32 	%r15, %r14, %r143;
	add.s32 	%r16, %r8, %r7;
	shr.u32 	%r155, %r16, 4;
	and.b32  	%r17, %r16, 15;
	add.s32 	%r18, %r155, %r4;
	shr.u32 	%r19, %r8, 6;
	shr.u32 	%r20, %r16, 6;
	shl.b32 	%r156, %r2, 10;
	mov.u32 	%r157, _ZZ25block_swizzle_gemm_kernelILb0EEvPK6__halfS2_PS0_iiiiiE2As;
	add.s32 	%r21, %r157, %r156;
	shl.b32 	%r158, %r3, 6;
	mov.u32 	%r159, _ZZ25block_swizzle_gemm_kernelILb0EEvPK6__halfS2_PS0_iiiiiE2Bs;
	add.s32 	%r22, %r159, %r158;
	mov.b32 	%r324, 0;
	mov.u32 	%r333, %r332;
	mov.u32 	%r334, %r332;
	mov.u32 	%r335, %r332;
	mov.u32 	%r336, %r332;
	mov.u32 	%r337, %r332;
	mov.u32 	%r338, %r332;
	mov.u32 	%r339, %r332;
	mov.u32 	%r340, %r332;
	mov.u32 	%r341, %r332;
	mov.u32 	%r342, %r332;
	mov.u32 	%r343, %r332;
	mov.u32 	%r344, %r332;
	mov.u32 	%r345, %r332;
	mov.u32 	%r346, %r332;
	mov.u32 	%r347, %r332;
$L__BB0_2:
	add.s32 	%r40, %r16, %r7;
	setp.eq.s32 	%p3, %r10, 3;
	mov.u32 	%r325, %r1;
	@%p3 bra 	$L__BB0_12;
	setp.ge.s32 	%p4, %r12, %r141;
	add.s32 	%r41, %r11, %r324;
	setp.ge.s32 	%p5, %r41, %r143;
	or.pred  	%p6, %p4, %p5;
	mov.u16 	%rs31, %rs30;
	@%p6 bra 	$L__BB0_5;
	mad.lo.s32 	%r161, %r12, %r143, %r41;
	mul.wide.u32 	%rd7, %r161, 2;
	add.s64 	%rd8, %rd1, %rd7;
	ld.global.nc.u16 	%rs31, [%rd8];
$L__BB0_5:
	setp.eq.s32 	%p7, %r10, 0;
	shl.b32 	%r162, %r1, 1;
	and.b32  	%r163, %r162, 2016;
	mov.u32 	%r164, _ZZ25block_swizzle_gemm_kernelILb0EEvPK6__halfS2_PS0_iiiiiE2As;
	add.s32 	%r165, %r164, %r163;
	shl.b32 	%r166, %r11, 1;
	add.s32 	%r167, %r165, %r166;
	st.shared.u16 	[%r167], %rs31;
	mov.u32 	%r325, %r8;
	@%p7 bra 	$L__BB0_12;
	setp.ge.s32 	%p8, %r14, %r141;
	add.s32 	%r42, %r13, %r324;
	setp.ge.s32 	%p9, %r42, %r143;
	or.pred  	%p10, %p8, %p9;
	mov.u16 	%rs32, %rs30;
	@%p10 bra 	$L__BB0_8;
	add.s32 	%r169, %r15, %r42;
	mul.wide.u32 	%rd9, %r169, 2;
	add.s64 	%rd10, %rd1, %rd9;
	ld.global.nc.u16 	%rs32, [%rd10];
$L__BB0_8:
	setp.eq.s32 	%p11, %r10, 1;
	shl.b32 	%r170, %r8, 1;
	and.b32  	%r171, %r170, -32;
	add.s32 	%r173, %r164, %r171;
	shl.b32 	%r174, %r13, 1;
	add.s32 	%r175, %r173, %r174;
	st.shared.u16 	[%r175], %rs32;
	mov.u32 	%r325, %r16;
	@%p11 bra 	$L__BB0_12;
	setp.ge.s32 	%p12, %r18, %r141;
	add.s32 	%r43, %r17, %r324;
	setp.ge.s32 	%p13, %r43, %r143;
	or.pred  	%p14, %p12, %p13;
	mov.u16 	%rs33, %rs30;
	@%p14 bra 	$L__BB0_11;
	mad.lo.s32 	%r177, %r18, %r143, %r43;
	mul.wide.u32 	%rd11, %r177, 2;
	add.s64 	%rd12, %rd1, %rd11;
	ld.global.nc.u16 	%rs33, [%rd12];
$L__BB0_11:
	shl.b32 	%r178, %r16, 1;
	and.b32  	%r179, %r178, -32;
	add.s32 	%r181, %r164, %r179;
	shl.b32 	%r182, %r17, 1;
	add.s32 	%r183, %r181, %r182;
	st.shared.u16 	[%r183], %rs33;
	mov.u32 	%r325, %r40;
$L__BB0_12:
	setp.lt.u32 	%p15, %r9, 3;
	@%p15 bra 	$L__BB0_23;
	shl.b32 	%r184, %r7, 1;
	add.s32 	%r328, %r184, %r325;
	mad.lo.s32 	%r327, %r7, 3, %r325;
	add.s32 	%r326, %r7, %r325;
$L__BB0_14:
	shr.u32 	%r52, %r325, 4;
	and.b32  	%r53, %r325, 15;
	add.s32 	%r54, %r52, %r4;
	add.s32 	%r55, %r53, %r324;
	setp.ge.s32 	%p16, %r54, %r141;
	setp.ge.s32 	%p17, %r55, %r143;
	or.pred  	%p18, %p16, %p17;
	mov.u16 	%rs34, %rs30;
	@%p18 bra 	$L__BB0_16;
	mad.lo.s32 	%r185, %r54, %r143, %r55;
	mul.wide.u32 	%rd13, %r185, 2;
	add.s64 	%rd14, %rd1, %rd13;
	ld.global.nc.u16 	%rs34, [%rd14];
$L__BB0_16:
	shl.b32 	%r186, %r52, 5;
	mov.u32 	%r187, _ZZ25block_swizzle_gemm_kernelILb0EEvPK6__halfS2_PS0_iiiiiE2As;
	add.s32 	%r188, %r187, %r186;
	shl.b32 	%r189, %r53, 1;
	add.s32 	%r190, %r188, %r189;
	st.shared.u16 	[%r190], %rs34;
	shr.u32 	%r56, %r326, 4;
	and.b32  	%r57, %r326, 15;
	add.s32 	%r58, %r56, %r4;
	add.s32 	%r59, %r57, %r324;
	setp.ge.s32 	%p19, %r58, %r141;
	setp.ge.s32 	%p20, %r59, %r143;
	or.pred  	%p21, %p19, %p20;
	mov.u16 	%rs35, %rs30;
	@%p21 bra 	$L__BB0_18;
	mad.lo.s32 	%r191, %r58, %r143, %r59;
	mul.wide.u32 	%rd15, %r191, 2;
	add.s64 	%rd16, %rd1, %rd15;
	ld.global.nc.u16 	%rs35, [%rd16];
$L__BB0_18:
	shl.b32 	%r192, %r56, 5;
	add.s32 	%r194, %r187, %r192;
	shl.b32 	%r195, %r57, 1;
	add.s32 	%r196, %r194, %r195;
	st.shared.u16 	[%r196], %rs35;
	add.s32 	%r60, %r325, %r7;
	shr.u32 	%r61, %r328, 4;
	and.b32  	%r62, %r328, 15;
	add.s32 	%r63, %r61, %r4;
	add.s32 	%r64, %r62, %r324;
	setp.ge.s32 	%p22, %r63, %r141;
	setp.ge.s32 	%p23, %r64, %r143;
	or.pred  	%p24, %p22, %p23;
	mov.u16 	%rs36, %rs30;
	@%p24 bra 	$L__BB0_20;
	mad.lo.s32 	%r197, %r63, %r143, %r64;
	mul.wide.u32 	%rd17, %r197, 2;
	add.s64 	%rd18, %rd1, %rd17;
	ld.global.nc.u16 	%rs36, [%rd18];
$L__BB0_20:
	shl.b32 	%r198, %r61, 5;
	add.s32 	%r200, %r187, %r198;
	shl.b32 	%r201, %r62, 1;
	add.s32 	%r202, %r200, %r201;
	st.shared.u16 	[%r202], %rs36;
	add.s32 	%r65, %r60, %r7;
	shr.u32 	%r66, %r327, 4;
	and.b32  	%r67, %r327, 15;
	add.s32 	%r68, %r66, %r4;
	add.s32 	%r69, %r67, %r324;
	setp.ge.s32 	%p25, %r68, %r141;
	setp.ge.s32 	%p26, %r69, %r143;
	or.pred  	%p27, %p25, %p26;
	mov.u16 	%rs37, %rs30;
	@%p27 bra 	$L__BB0_22;
	mad.lo.s32 	%r203, %r68, %r143, %r69;
	mul.wide.u32 	%rd19, %r203, 2;
	add.s64 	%rd20, %rd1, %rd19;
	ld.global.nc.u16 	%rs37, [%rd20];
$L__BB0_22:
	shl.b32 	%r204, %r66, 5;
	add.s32 	%r206, %r187, %r204;
	shl.b32 	%r207, %r67, 1;
	add.s32 	%r208, %r206, %r207;
	st.shared.u16 	[%r208], %rs37;
	add.s32 	%r209, %r65, %r7;
	add.s32 	%r325, %r209, %r7;
	shl.b32 	%r210, %r7, 2;
	add.s32 	%r328, %r328, %r210;
	add.s32 	%r327, %r327, %r210;
	add.s32 	%r326, %r326, %r210;
	setp.lt.u32 	%p28, %r325, 1024;
	@%p28 bra 	$L__BB0_14;
$L__BB0_23:
	setp.eq.s32 	%p29, %r10, 3;
	mov.u32 	%r330, %r1;
	@%p29 bra 	$L__BB0_33;
	and.b32  	%r211, %r1, 63;
	add.s32 	%r212, %r211, %r5;
	setp.ge.s32 	%p30, %r212, %r142;
	add.s32 	%r75, %r2, %r324;
	setp.ge.s32 	%p31, %r75, %r143;
	or.pred  	%p32, %p31, %p30;
	mov.u16 	%rs38, %rs30;
	@%p32 bra 	$L__BB0_26;
	mad.lo.s32 	%r213, %r75, %r142, %r212;
	mul.wide.s32 	%rd21, %r213, 2;
	add.s64 	%rd22, %rd2, %rd21;
	ld.global.nc.u16 	%rs38, [%rd22];
$L__BB0_26:
	setp.eq.s32 	%p33, %r10, 0;
	shl.b32 	%r214, %r2, 7;
	mov.u32 	%r215, _ZZ25block_swizzle_gemm_kernelILb0EEvPK6__halfS2_PS0_iiiiiE2Bs;
	add.s32 	%r216, %r215, %r214;
	shl.b32 	%r217, %r1, 1;
	and.b32  	%r218, %r217, 126;
	add.s32 	%r219, %r216, %r218;
	st.shared.u16 	[%r219], %rs38;
	mov.u32 	%r330, %r8;
	@%p33 bra 	$L__BB0_33;
	and.b32  	%r220, %r8, 63;
	add.s32 	%r76, %r220, %r5;
	setp.ge.s32 	%p34, %r76, %r142;
	add.s32 	%r77, %r19, %r324;
	setp.ge.s32 	%p35, %r77, %r143;
	or.pred  	%p36, %p35, %p34;
	mov.u16 	%rs39, %rs30;
	@%p36 bra 	$L__BB0_29;
	mad.lo.s32 	%r222, %r77, %r142, %r76;
	mul.wide.s32 	%rd23, %r222, 2;
	add.s64 	%rd24, %rd2, %rd23;
	ld.global.nc.u16 	%rs39, [%rd24];
$L__BB0_29:
	setp.eq.s32 	%p37, %r10, 1;
	shl.b32 	%r223, %r19, 7;
	add.s32 	%r225, %r215, %r223;
	shl.b32 	%r226, %r8, 1;
	and.b32  	%r227, %r226, 126;
	add.s32 	%r228, %r225, %r227;
	st.shared.u16 	[%r228], %rs39;
	mov.u32 	%r330, %r16;
	@%p37 bra 	$L__BB0_33;
	and.b32  	%r229, %r16, 63;
	add.s32 	%r78, %r229, %r5;
	setp.ge.s32 	%p38, %r78, %r142;
	add.s32 	%r79, %r20, %r324;
	setp.ge.s32 	%p39, %r79, %r143;
	or.pred  	%p40, %p39, %p38;
	mov.u16 	%rs40, %rs30;
	@%p40 bra 	$L__BB0_32;
	mad.lo.s32 	%r231, %r79, %r142, %r78;
	mul.wide.s32 	%rd25, %r231, 2;
	add.s64 	%rd26, %rd2, %rd25;
	ld.global.nc.u16 	%rs40, [%rd26];
$L__BB0_32:
	shl.b32 	%r232, %r20, 7;
	add.s32 	%r234, %r215, %r232;
	shl.b32 	%r235, %r16, 1;
	and.b32  	%r236, %r235, 126;
	add.s32 	%r237, %r234, %r236;
	st.shared.u16 	[%r237], %rs40;
	mov.u32 	%r330, %r40;
$L__BB0_33:
	setp.lt.u32 	%p41, %r9, 3;
	@%p41 bra 	$L__BB0_43;
$L__BB0_34:
	shr.u32 	%r82, %r330, 6;
	and.b32  	%r83, %r330, 63;
	add.s32 	%r84, %r82, %r324;
	add.s32 	%r85, %r83, %r5;
	setp.ge.s32 	%p42, %r84, %r143;
	setp.ge.s32 	%p43, %r85, %r142;
	or.pred  	%p44, %p42, %p43;
	mov.u16 	%rs41, %rs30;
	@%p44 bra 	$L__BB0_36;
	mad.lo.s32 	%r239, %r84, %r142, %r85;
	mul.wide.s32 	%rd27, %r239, 2;
	add.s64 	%rd28, %rd2, %rd27;
	ld.global.nc.u16 	%rs41, [%rd28];
$L__BB0_36:
	shl.b32 	%r240, %r82, 7;
	mov.u32 	%r241, _ZZ25block_swizzle_gemm_kernelILb0EEvPK6__halfS2_PS0_iiiiiE2Bs;
	add.s32 	%r242, %r241, %r240;
	shl.b32 	%r243, %r83, 1;
	add.s32 	%r244, %r242, %r243;
	st.shared.u16 	[%r244], %rs41;
	add.s32 	%r86, %r330, %r7;
	shr.u32 	%r87, %r86, 6;
	and.b32  	%r88, %r86, 63;
	add.s32 	%r89, %r87, %r324;
	add.s32 	%r245, %r88, %r5;
	setp.ge.s32 	%p45, %r89, %r143;
	setp.ge.s32 	%p46, %r245, %r142;
	or.pred  	%p47, %p45, %p46;
	mov.u16 	%rs42, %rs30;
	@%p47 bra 	$L__BB0_38;
	mad.lo.s32 	%r246, %r89, %r142, %r245;
	mul.wide.s32 	%rd29, %r246, 2;
	add.s64 	%rd30, %rd2, %rd29;
	ld.global.nc.u16 	%rs42, [%rd30];
$L__BB0_38:
	shl.b32 	%r247, %r87, 7;
	add.s32 	%r249, %r241, %r247;
	shl.b32 	%r250, %r88, 1;
	add.s32 	%r251, %r249, %r250;
	st.shared.u16 	[%r251], %rs42;
	add.s32 	%r91, %r86, %r7;
	shr.u32 	%r92, %r91, 6;
	and.b32  	%r93, %r91, 63;
	add.s32 	%r94, %r92, %r324;
	add.s32 	%r95, %r93, %r5;
	setp.ge.s32 	%p48, %r94, %r143;
	setp.ge.s32 	%p49, %r95, %r142;
	or.pred  	%p50, %p48, %p49;
	mov.u16 	%rs43, %rs30;
	@%p50 bra 	$L__BB0_40;
	mad.lo.s32 	%r253, %r94, %r142, %r95;
	mul.wide.s32 	%rd31, %r253, 2;
	add.s64 	%rd32, %rd2, %rd31;
	ld.global.nc.u16 	%rs43, [%rd32];
$L__BB0_40:
	shl.b32 	%r254, %r92, 7;
	add.s32 	%r256, %r241, %r254;
	shl.b32 	%r257, %r93, 1;
	add.s32 	%r258, %r256, %r257;
	st.shared.u16 	[%r258], %rs43;
	add.s32 	%r96, %r91, %r7;
	shr.u32 	%r97, %r96, 6;
	and.b32  	%r98, %r96, 63;
	add.s32 	%r99, %r97, %r324;
	add.s32 	%r100, %r98, %r5;
	setp.ge.s32 	%p51, %r99, %r143;
	setp.ge.s32 	%p52, %r100, %r142;
	or.pred  	%p53, %p51, %p52;
	mov.u16 	%rs44, %rs30;
	@%p53 bra 	$L__BB0_42;
	mad.lo.s32 	%r260, %r99, %r142, %r100;
	mul.wide.s32 	%rd33, %r260, 2;
	add.s64 	%rd34, %rd2, %rd33;
	ld.global.nc.u16 	%rs44, [%rd34];
$L__BB0_42:
	shl.b32 	%r261, %r97, 7;
	add.s32 	%r263, %r241, %r261;
	shl.b32 	%r264, %r98, 1;
	add.s32 	%r265, %r263, %r264;
	st.shared.u16 	[%r265], %rs44;
	add.s32 	%r330, %r96, %r7;
	setp.lt.u32 	%p54, %r330, 1024;
	@%p54 bra 	$L__BB0_34;
$L__BB0_43:
	bar.sync 	0;
	mov.b32 	%r266, 16;
	wmma.load.a.sync.aligned.row.m16n16k16.shared.f16 	{%r267, %r268, %r269, %r270, %r271, %r272, %r273, %r274}, [%r21], %r266;
	add.s32 	%r275, %r21, 512;
	wmma.load.a.sync.aligned.row.m16n16k16.shared.f16 	{%r276, %r277, %r278, %r279, %r280, %r281, %r282, %r283}, [%r275], %r266;
	mov.b32 	%r284, 64;
	wmma.load.b.sync.aligned.row.m16n16k16.shared.f16 	{%r285, %r286, %r287, %r288, %r289, %r290, %r291, %r292}, [%r22], %r284;
	add.s32 	%r293, %r22, 32;
	wmma.load.b.sync.aligned.row.m16n16k16.shared.f16 	{%r294, %r295, %r296, %r297, %r298, %r299, %r300, %r301}, [%r293], %r284;
	wmma.mma.sync.aligned.row.row.m16n16k16.f16.f16 {%r347, %r346, %r345, %r344}, {%r267, %r268, %r269, %r270, %r271, %r272, %r273, %r274}, {%r285, %r286, %r287, %r288, %r289, %r290, %r291, %r292}, {%r347, %r346, %r345, %r344};
	wmma.mma.sync.aligned.row.row.m16n16k16.f16.f16 {%r343, %r342, %r341, %r340}, {%r267, %r268, %r269, %r270, %r271, %r272, %r273, %r274}, {%r294, %r295, %r296, %r297, %r298, %r299, %r300, %r301}, {%r343, %r342, %r341, %r340};
	wmma.mma.sync.aligned.row.row.m16n16k16.f16.f16 {%r339, %r338, %r337, %r336}, {%r276, %r277, %r278, %r279, %r280, %r281, %r282, %r283}, {%r285, %r286, %r287, %r288, %r289, %r290, %r291, %r292}, {%r339, %r338, %r337, %r336};
	wmma.mma.sync.aligned.row.row.m16n16k16.f16.f16 {%r335, %r334, %r333, %r332}, {%r276, %r277, %r278, %r279, %r280, %r281, %r282, %r283}, {%r294, %r295, %r296, %r297, %r298, %r299, %r300, %r301}, {%r335, %r334, %r333, %r332};
	bar.sync 	0;
	add.s32 	%r324, %r324, 16;
	setp.lt.s32 	%p55, %r324, %r143;
	@%p55 bra 	$L__BB0_2;
$L__BB0_44:
	shl.b32 	%r302, %r2, 5;
	add.s32 	%r135, %r302, %r4;
	shl.b32 	%r303, %r3, 5;
	add.s32 	%r304, %r303, %r5;
	setp.ge.s32 	%p56, %r135, %r141;
	mul.lo.s32 	%r137, %r135, %r142;
	setp.ge.s32 	%p57, %r304, %r142;
	or.pred  	%p58, %p56, %p57;
	@%p58 bra 	$L__BB0_46;
	add.s32 	%r305, %r304, %r137;
	mul.wide.s32 	%rd35, %r305, 2;
	add.s64 	%rd36, %rd3, %rd35;
	wmma.store.d.sync.aligned.row.m16n16k16.global.f16 	[%rd36], {%r347, %r346, %r345, %r344}, %r142;
$L__BB0_46:
	setp.ge.s32 	%p59, %r135, %r141;
	add.s32 	%r138, %r304, 16;
	setp.ge.s32 	%p60, %r138, %r142;
	or.pred  	%p61, %p59, %p60;
	@%p61 bra 	$L__BB0_48;
	cvt.s64.s32 	%rd37, %r137;
	cvt.u64.u32 	%rd38, %r304;
	add.s64 	%rd39, %rd38, %rd37;
	shl.b64 	%rd40, %rd39, 1;
	add.s64 	%rd41, %rd3, %rd40;
	add.s64 	%rd42, %rd41, 32;
	wmma.store.d.sync.aligned.row.m16n16k16.global.f16 	[%rd42], {%r343, %r342, %r341, %r340}, %r142;
$L__BB0_48:
	setp.ge.s32 	%p62, %r304, %r142;
	add.s32 	%r139, %r135, 16;
	setp.ge.s32 	%p63, %r139, %r141;
	shl.b32 	%r306, %r142, 4;
	add.s32 	%r140, %r137, %r306;
	or.pred  	%p64, %p63, %p62;
	@%p64 bra 	$L__BB0_50;
	add.s32 	%r307, %r304, %r140;
	mul.wide.s32 	%rd43, %r307, 2;
	add.s64 	%rd44, %rd3, %rd43;
	wmma.store.d.sync.aligned.row.m16n16k16.global.f16 	[%rd44], {%r339, %r338, %r337, %r336}, %r142;
$L__BB0_50:
	setp.ge.s32 	%p65, %r139, %r141;
	setp.ge.s32 	%p66, %r138, %r142;
	or.pred  	%p67, %p65, %p66;
	@%p67 bra 	$L__BB0_52;
	cvt.s64.s32 	%rd45, %r140;
	cvt.u64.u32 	%rd46, %r304;
	add.s64 	%rd47, %rd46, %rd45;
	shl.b64 	%rd48, %rd47, 1;
	add.s64 	%rd49, %rd3, %rd48;
	add.s64 	%rd50, %rd49, 32;
	wmma.store.d.sync.aligned.row.m16n16k16.global.f16 	[%rd50], {%r335, %r334, %r333, %r332}, %r142;
$L__BB0_52:
	ret;

}
	// .globl	_Z25block_swizzle_gemm_kernelILb1EEvPK6__halfS2_PS0_iiiii
.visible .entry _Z25block_swizzle_gemm_kernelILb1EEvPK6__halfS2_PS0_iiiii(
	.param .u64 .ptr .align 1 _Z25block_swizzle_gemm_kernelILb1EEvPK6__halfS2_PS0_iiiii_param_0,
	.param .u64 .ptr .align 1 _Z25block_swizzle_gemm_kernelILb1EEvPK6__halfS2_PS0_iiiii_param_1,
	.param .u64 .ptr .align 1 _Z25block_swizzle_gemm_kernelILb1EEvPK6__halfS2_PS0_iiiii_param_2,
	.param .u32 _Z25block_swizzle_gemm_kernelILb1EEvPK6__halfS2_PS0_iiiii_param_3,
	.param .u32 _Z25block_swizzle_gemm_kernelILb1EEvPK6__halfS2_PS0_iiiii_param_4,
	.param .u32 _Z25block_swizzle_gemm_kernelILb1EEvPK6__halfS2_PS0_iiiii_param_5,
	.param .u32 _Z25block_swizzle_gemm_kernelILb1EEvPK6__halfS2_PS0_iiiii_param_6,
	.param .u32 _Z25block_swizzle_gemm_kernelILb1EEvPK6__halfS2_PS0_iiiii_param_7
)
{
	.reg .pred 	%p<71>;
	.reg .b16 	%rs<45>;
	.reg .b32 	%r<351>;
	.reg .b32 	%f<2>;
	.reg .b64 	%rd<51>;
	// demoted variable
	.shared .align 2 .b8 _ZZ25block_swizzle_gemm_kernelILb1EEvPK6__halfS2_PS0_iiiiiE2As[2048];
	// demoted variable
	.shared .align 2 .b8 _ZZ25block_swizzle_gemm_kernelILb1EEvPK6__halfS2_PS0_iiiiiE2Bs[2048];
	ld.param.u64 	%rd4, [_Z25block_swizzle_gemm_kernelILb1EEvPK6__halfS2_PS0_iiiii_param_0];
	ld.param.u64 	%rd5, [_Z25block_swizzle_gemm_kernelILb1EEvPK6__halfS2_PS0_iiiii_param_1];
	ld.param.u64 	%rd6, [_Z25block_swizzle_gemm_kernelILb1EEvPK6__halfS2_PS0_iiiii_param_2];
	ld.param.u32 	%r144, [_Z25block_swizzle_gemm_kernelILb1EEvPK6__halfS2_PS0_iiiii_param_3];
	ld.param.u32 	%r142, [_Z25block_swizzle_gemm_kernelILb1EEvPK6__halfS2_PS0_iiiii_param_4];
	ld.param.u32 	%r143, [_Z25block_swizzle_gemm_kernelILb1EEvPK6__halfS2_PS0_iiiii_param_5];
	ld.param.u32 	%r145, [_Z25block_swizzle_gemm_kernelILb1EEvPK6__halfS2_PS0_iiiii_param_6];
	cvta.to.global.u64 	%rd1, %rd4;
	cvta.to.global.u64 	%rd2, %rd5;
	cvta.to.global.u64 	%rd3, %rd6;
	mov.u32 	%r146, %ctaid.z;
	mov.u32 	%r147, %ctaid.x;
	mov.u32 	%r148, %ctaid.y;
	shr.s32 	%r150, %r145, 31;
	shr.u32 	%r151, %r150, 26;
	add.s32 	%r152, %r145, %r151;
	shr.u32 	%r153, %r152, 6;
	mad.lo.s32 	%r154, %r153, %r146, %r147;
	shl.b32 	%r1, %r154, 6;
	setp.ge.s32 	%p1, %r1, %r142;
	shl.b32 	%r2, %r148, 6;
	setp.ge.s32 	%p2, %r2, %r144;
	or.pred  	%p3, %p1, %p2;
	@%p3 bra 	$L__BB1_53;
	mov.u32 	%r3, %tid.x;
	shr.u32 	%r155, %r3, 5;
	shr.u32 	%r4, %r3, 6;
	and.b32  	%r5, %r155, 1;
	mov.f32 	%f1, 0f00000000;
	// begin inline asm
	{  cvt.rn.f16.f32 %rs30, %f1;}

	// end inline asm
	mov.b32 	%r335, {%rs30, %rs30};
	setp.lt.s32 	%p4, %r143, 1;
	mov.u32 	%r336, %r335;
	mov.u32 	%r337, %r335;
	mov.u32 	%r338, %r335;
	mov.u32 	%r339, %r335;
	mov.u32 	%r340, %r335;
	mov.u32 	%r341, %r335;
	mov.u32 	%r342, %r335;
	mov.u32 	%r343, %r335;
	mov.u32 	%r344, %r335;
	mov.u32 	%r345, %r335;
	mov.u32 	%r346, %r335;
	mov.u32 	%r347, %r335;
	mov.u32 	%r348, %r335;
	mov.u32 	%r349, %r335;
	mov.u32 	%r350, %r335;
	@%p4 bra 	$L__BB1_45;
	mov.u32 	%r7, %ntid.x;
	add.s32 	%r8, %r3, %r7;
	max.u32 	%r157, %r8, 1024;
	setp.lt.u32 	%p5, %r8, 1024;
	selp.u32 	%r158, 1, 0, %p5;
	add.s32 	%r159, %r8, %r158;
	sub.s32 	%r160, %r157, %r159;
	div.u32 	%r161, %r160, %r7;
	add.s32 	%r9, %r161, %r158;
	and.b32  	%r10, %r9, 3;
	shr.u32 	%r162, %r3, 4;
	and.b32  	%r11, %r3, 15;
	add.s32 	%r12, %r162, %r2;
	shr.u32 	%r163, %r8, 4;
	and.b32  	%r13, %r8, 15;
	add.s32 	%r14, %r163, %r2;
	mul.lo.s32 	%r15, %r14, %r143;
	add.s32 	%r16, %r8, %r7;
	shr.u32 	%r164, %r16, 4;
	and.b32  	%r17, %r16, 15;
	add.s32 	%r18, %r164, %r2;
	shr.u32 	%r19, %r8, 6;
	shr.u32 	%r20, %r16, 6;
	shl.b32 	%r165, %r4, 10;
	mov.u32 	%r166, _ZZ25block_swizzle_gemm_kernelILb1EEvPK6__halfS2_PS0_iiiiiE2As;
	add.s32 	%r21, %r166, %r165;
	shl.b32 	%r167, %r5, 6;
	mov.u32 	%r168, _ZZ25block_swizzle_gemm_kernelILb1EEvPK6__halfS2_PS0_iiiiiE2Bs;
	add.s32 	%r22, %r168, %r167;
	mov.b32 	%r327, 0;
	and.b32  	%r221, %r3, 63;
	add.s32 	%r74, %r221, %r1;
	mov.u32 	%r336, %r335;
	mov.u32 	%r337, %r335;
	mov.u32 	%r338, %r335;
	mov.u32 	%r339, %r335;
	mov.u32 	%r340, %r335;
	mov.u32 	%r341, %r335;
	mov.u32 	%r342, %r335;
	mov.u32 	%r343, %r335;
	mov.u32 	%r344, %r335;
	mov.u32 	%r345, %r335;
	mov.u32 	%r346, %r335;
	mov.u32 	%r347, %r335;
	mov.u32 	%r348, %r335;
	mov.u32 	%r349, %r335;
	mov.u32 	%r350, %r335;
$L__BB1_3:
	add.s32 	%r40, %r16, %r7;
	setp.eq.s32 	%p6, %r10, 3;
	mov.u32 	%r328, %r3;
	@%p6 bra 	$L__BB1_13;
	setp.ge.u32 	%p7, %r12, %r144;
	add.s32 	%r41, %r11, %r327;
	setp.ge.s32 	%p8, %r41, %r143;
	or.pred  	%p9, %p7, %p8;
	mov.u16 	%rs31, %rs30;
	@%p9 bra 	$L__BB1_6;
	mad.lo.s32 	%r170, %r12, %r143, %r41;
	mul.wide.u32 	%rd7, %r170, 2;
	add.s64 	%rd8, %rd1, %rd7;
	ld.global.nc.u16 	%rs31, [%rd8];
$L__BB1_6:
	setp.eq.s32 	%p10, %r10, 0;
	shl.b32 	%r171, %r3, 1;
	and.b32  	%r172, %r171, 2016;
	mov.u32 	%r173, _ZZ25block_swizzle_gemm_kernelILb1EEvPK6__halfS2_PS0_iiiiiE2As;
	add.s32 	%r174, %r173, %r172;
	shl.b32 	%r175, %r11, 1;
	add.s32 	%r176, %r174, %r175;
	st.shared.u16 	[%r176], %rs31;
	mov.u32 	%r328, %r8;
	@%p10 bra 	$L__BB1_13;
	setp.ge.u32 	%p11, %r14, %r144;
	add.s32 	%r42, %r13, %r327;
	setp.ge.s32 	%p12, %r42, %r143;
	or.pred  	%p13, %p11, %p12;
	mov.u16 	%rs32, %rs30;
	@%p13 bra 	$L__BB1_9;
	add.s32 	%r178, %r15, %r42;
	mul.wide.u32 	%rd9, %r178, 2;
	add.s64 	%rd10, %rd1, %rd9;
	ld.global.nc.u16 	%rs32, [%rd10];
$L__BB1_9:
	setp.eq.s32 	%p14, %r10, 1;
	shl.b32 	%r179, %r8, 1;
	and.b32  	%r180, %r179, -32;
	add.s32 	%r182, %r173, %r180;
	shl.b32 	%r183, %r13, 1;
	add.s32 	%r184, %r182, %r183;
	st.shared.u16 	[%r184], %rs32;
	mov.u32 	%r328, %r16;
	@%p14 bra 	$L__BB1_13;
	setp.ge.u32 	%p15, %r18, %r144;
	add.s32 	%r43, %r17, %r327;
	setp.ge.s32 	%p16, %r43, %r143;
	or.pred  	%p17, %p15, %p16;
	mov.u16 	%rs33, %rs30;
	@%p17 bra 	$L__BB1_12;
	mad.lo.s32 	%r186, %r18, %r143, %r43;
	mul.wide.u32 	%rd11, %r186, 2;
	add.s64 	%rd12, %rd1, %rd11;
	ld.global.nc.u16 	%rs33, [%rd12];
$L__BB1_12:
	shl.b32 	%r187, %r16, 1;
	and.b32  	%r188, %r187, -32;
	add.s32 	%r190, %r173, %r188;
	shl.b32 	%r191, %r17, 1;
	add.s32 	%r192, %r190, %r191;
	st.shared.u16 	[%r192], %rs33;
	mov.u32 	%r328, %r40;
$L__BB1_13:
	setp.lt.u32 	%p18, %r9, 3;
	@%p18 bra 	$L__BB1_24;
	shl.b32 	%r193, %r7, 1;
	add.s32 	%r331, %r193, %r328;
	mad.lo.s32 	%r330, %r7, 3, %r328;
	add.s32 	%r329, %r7, %r328;
$L__BB1_15:
	shr.u32 	%r52, %r328, 4;
	and.b32  	%r53, %r328, 15;
	add.s32 	%r54, %r52, %r2;
	add.s32 	%r55, %r53, %r327;
	setp.ge.s32 	%p19, %r54, %r144;
	setp.ge.s32 	%p20, %r55, %r143;
	or.pred  	%p21, %p19, %p20;
	mov.u16 	%rs34, %rs30;
	@%p21 bra 	$L__BB1_17;
	mad.lo.s32 	%r194, %r54, %r143, %r55;
	mul.wide.u32 	%rd13, %r194, 2;
	add.s64 	%rd14, %rd1, %rd13;
	ld.global.nc.u16 	%rs34, [%rd14];
$L__BB1_17:
	shl.b32 	%r195, %r52, 5;
	mov.u32 	%r196, _ZZ25block_swizzle_gemm_kernelILb1EEvPK6__halfS2_PS0_iiiiiE2As;
	add.s32 	%r197, %r196, %r195;
	shl.b32 	%r198, %r53, 1;
	add.s32 	%r199, %r197, %r198;
	st.shared.u16 	[%r199], %rs34;
	shr.u32 	%r56, %r329, 4;
	and.b32  	%r57, %r329, 15;
	add.s32 	%r58, %r56, %r2;
	add.s32 	%r59, %r57, %r327;
	setp.ge.s32 	%p22, %r58, %r144;
	setp.ge.s32 	%p23, %r59, %r143;
	or.pred  	%p24, %p22, %p23;
	mov.u16 	%rs35, %rs30;
	@%p24 bra 	$L__BB1_19;
	mad.lo.s32 	%r200, %r58, %r143, %r59;
	mul.wide.u32 	%rd15, %r200, 2;
	add.s64 	%rd16, %rd1, %rd15;
	ld.global.nc.u16 	%rs35, [%rd16];
$L__BB1_19:
	shl.b32 	%r201, %r56, 5;
	add.s32 	%r203, %r196, %r201;
	shl.b32 	%r204, %r57, 1;
	add.s32 	%r205, %r203, %r204;
	st.shared.u16 	[%r205], %rs35;
	add.s32 	%r60, %r328, %r7;
	shr.u32 	%r61, %r331, 4;
	and.b32  	%r62, %r331, 15;
	add.s32 	%r63, %r61, %r2;
	add.s32 	%r64, %r62, %r327;
	setp.ge.s32 	%p25, %r63, %r144;
	setp.ge.s32 	%p26, %r64, %r143;
	or.pred  	%p27, %p25, %p26;
	mov.u16 	%rs36, %rs30;
	@%p27 bra 	$L__BB1_21;
	mad.lo.s32 	%r206, %r63, %r143, %r64;
	mul.wide.u32 	%rd17, %r206, 2;
	add.s64 	%rd18, %rd1, %rd17;
	ld.global.nc.u16 	%rs36, [%rd18];
$L__BB1_21:
	shl.b32 	%r207, %r61, 5;
	add.s32 	%r209, %r196, %r207;
	shl.b32 	%r210, %r62, 1;
	add.s32 	%r211, %r209, %r210;
	st.shared.u16 	[%r211], %rs36;
	add.s32 	%r65, %r60, %r7;
	shr.u32 	%r66, %r330, 4;
	and.b32  	%r67, %r330, 15;
	add.s32 	%r68, %r66, %r2;
	add.s32 	%r69, %r67, %r327;
	setp.ge.s32 	%p28, %r68, %r144;
	setp.ge.s32 	%p29, %r69, %r143;
	or.pred  	%p30, %p28, %p29;
	mov.u16 	%rs37, %rs30;
	@%p30 bra 	$L__BB1_23;
	mad.lo.s32 	%r212, %r68, %r143, %r69;
	mul.wide.u32 	%rd19, %r212, 2;
	add.s64 	%rd20, %rd1, %rd19;
	ld.global.nc.u16 	%rs37, [%rd20];
$L__BB1_23:
	shl.b32 	%r213, %r66, 5;
	add.s32 	%r215, %r196, %r213;
	shl.b32 	%r216, %r67, 1;
	add.s32 	%r217, %r215, %r216;
	st.shared.u16 	[%r217], %rs37;
	add.s32 	%r218, %r65, %r7;
	add.s32 	%r328, %r218, %r7;
	shl.b32 	%r219, %r7, 2;
	add.s32 	%r331, %r331, %r219;
	add.s32 	%r330, %r330, %r219;
	add.s32 	%r329, %r329, %r219;
	setp.lt.u32 	%p31, %r328, 1024;
	@%p31 bra 	$L__BB1_15;
$L__BB1_24:
	setp.eq.s32 	%p32, %r10, 3;
	mov.u32 	%r333, %r3;
	@%p32 bra 	$L__BB1_34;
	setp.ge.s32 	%p33, %r74, %r142;
	add.s32 	%r75, %r4, %r327;
	setp.ge.s32 	%p34, %r75, %r143;
	or.pred  	%p35, %p34, %p33;
	mov.u16 	%rs38, %rs30;
	@%p35 bra 	$L__BB1_27;
	mad.lo.s32 	%r222, %r75, %r142, %r74;
	mul.wide.s32 	%rd21, %r222, 2;
	add.s64 	%rd22, %rd2, %rd21;
	ld.global.nc.u16 	%rs38, [%rd22];
$L__BB1_27:
	setp.eq.s32 	%p36, %r10, 0;
	shl.b32 	%r223, %r4, 7;
	mov.u32 	%r224, _ZZ25block_swizzle_gemm_kernelILb1EEvPK6__halfS2_PS0_iiiiiE2Bs;
	add.s32 	%r225, %r224, %r223;
	shl.b32 	%r226, %r3, 1;
	and.b32  	%r227, %r226, 126;
	add.s32 	%r228, %r225, %r227;
	st.shared.u16 	[%r228], %rs38;
	mov.u32 	%r333, %r8;
	@%p36 bra 	$L__BB1_34;
	and.b32  	%r229, %r8, 63;
	add.s32 	%r76, %r229, %r1;
	setp.ge.s32 	%p37, %r76, %r142;
	add.s32 	%r77, %r19, %r327;
	setp.ge.s32 	%p38, %r77, %r143;
	or.pred  	%p39, %p38, %p37;
	mov.u16 	%rs39, %rs30;
	@%p39 bra 	$L__BB1_30;
	mad.lo.s32 	%r230, %r77, %r142, %r76;
	mul.wide.s32 	%rd23, %r230, 2;
	add.s64 	%rd24, %rd2, %rd23;
	ld.global.nc.u16 	%rs39, [%rd24];
$L__BB1_30:
	setp.eq.s32 	%p40, %r10, 1;
	shl.b32 	%r231, %r19, 7;
	add.s32 	%r233, %r224, %r231;
	shl.b32 	%r234, %r8, 1;
	and.b32  	%r235, %r234, 126;
	add.s32 	%r236, %r233, %r235;
	st.shared.u16 	[%r236], %rs39;
	mov.u32 	%r333, %r16;
	@%p40 bra 	$L__BB1_34;
	and.b32  	%r237, %r16, 63;
	add.s32 	%r78, %r237, %r1;
	setp.ge.s32 	%p41, %r78, %r142;
	add.s32 	%r79, %r20, %r327;
	setp.ge.s32 	%p42, %r79, %r143;
	or.pred  	%p43, %p42, %p41;
	mov.u16 	%rs40, %rs30;
	@%p43 bra 	$L__BB1_33;
	mad.lo.s32 	%r238, %r79, %r142, %r78;
	mul.wide.s32 	%rd25, %r238, 2;
	add.s64 	%rd26, %rd2, %rd25;
	ld.global.nc.u16 	%rs40, [%rd26];
$L__BB1_33:
	shl.b32 	%r239, %r20, 7;
	add.s32 	%r241, %r224, %r239;
	shl.b32 	%r242, %r16, 1;
	and.b32  	%r243, %r242, 126;
	add.s32 	%r244, %r241, %r243;
	st.shared.u16 	[%r244], %rs40;
	mov.u32 	%r333, %r40;
$L__BB1_34:
	setp.lt.u32 	%p44, %r9, 3;
	@%p44 bra 	$L__BB1_44;
$L__BB1_35:
	shr.u32 	%r82, %r333, 6;
	and.b32  	%r83, %r333, 63;
	add.s32 	%r84, %r82, %r327;
	add.s32 	%r85, %r83, %r1;
	setp.ge.s32 	%p45, %r84, %r143;
	setp.ge.s32 	%p46, %r85, %r142;
	or.pred  	%p47, %p45, %p46;
	mov.u16 	%rs41, %rs30;
	@%p47 bra 	$L__BB1_37;
	mad.lo.s32 	%r245, %r84, %r142, %r85;
	mul.wide.s32 	%rd27, %r245, 2;
	add.s64 	%rd28, %rd2, %rd27;
	ld.global.nc.u16 	%rs41, [%rd28];
$L__BB1_37:
	shl.b32 	%r246, %r82, 7;
	mov.u32 	%r247, _ZZ25block_swizzle_gemm_kernelILb1EEvPK6__halfS2_PS0_iiiiiE2Bs;
	add.s32 	%r248, %r247, %r246;
	shl.b32 	%r249, %r83, 1;
	add.s32 	%r250, %r248, %r249;
	st.shared.u16 	[%r250], %rs41;
	add.s32 	%r86, %r333, %r7;
	shr.u32 	%r87, %r86, 6;
	and.b32  	%r88, %r86, 63;
	add.s32 	%r89, %r87, %r327;
	add.s32 	%r90, %r88, %r1;
	setp.ge.s32 	%p48, %r89, %r143;
	setp.ge.s32 	%p49, %r90, %r142;
	or.pred  	%p50, %p48, %p49;
	mov.u16 	%rs42, %rs30;
	@%p50 bra 	$L__BB1_39;
	mad.lo.s32 	%r251, %r89, %r142, %r90;
	mul.wide.s32 	%rd29, %r251, 2;
	add.s64 	%rd30, %rd2, %rd29;
	ld.global.nc.u16 	%rs42, [%rd30];
$L__BB1_39:
	shl.b32 	%r252, %r87, 7;
	add.s32 	%r254, %r247, %r252;
	shl.b32 	%r255, %r88, 1;
	add.s32 	%r256, %r254, %r255;
	st.shared.u16 	[%r256], %rs42;
	add.s32 	%r91, %r86, %r7;
	shr.u32 	%r92, %r91, 6;
	and.b32  	%r93, %r91, 63;
	add.s32 	%r94, %r92, %r327;
	add.s32 	%r95, %r93, %r1;
	setp.ge.s32 	%p51, %r94, %r143;
	setp.ge.s32 	%p52, %r95, %r142;
	or.pred  	%p53, %p51, %p52;
	mov.u16 	%rs43, %rs30;
	@%p53 bra 	$L__BB1_41;
	mad.lo.s32 	%r257, %r94, %r142, %r95;
	mul.wide.s32 	%rd31, %r257, 2;
	add.s64 	%rd32, %rd2, %rd31;
	ld.global.nc.u16 	%rs43, [%rd32];
$L__BB1_41:
	shl.b32 	%r258, %r92, 7;
	add.s32 	%r260, %r247, %r258;
	shl.b32 	%r261, %r93, 1;
	add.s32 	%r262, %r260, %r261;
	st.shared.u16 	[%r262], %rs43;
	add.s32 	%r96, %r91, %r7;
	shr.u32 	%r97, %r96, 6;
	and.b32  	%r98, %r96, 63;
	add.s32 	%r99, %r97, %r327;
	add.s32 	%r100, %r98, %r1;
	setp.ge.s32 	%p54, %r99, %r143;
	setp.ge.s32 	%p55, %r100, %r142;
	or.pred  	%p56, %p54, %p55;
	mov.u16 	%rs44, %rs30;
	@%p56 bra 	$L__BB1_43;
	mad.lo.s32 	%r263, %r99, %r142, %r100;
	mul.wide.s32 	%rd33, %r263, 2;
	add.s64 	%rd34, %rd2, %rd33;
	ld.global.nc.u16 	%rs44, [%rd34];
$L__BB1_43:
	shl.b32 	%r264, %r97, 7;
	add.s32 	%r266, %r247, %r264;
	shl.b32 	%r267, %r98, 1;
	add.s32 	%r268, %r266, %r267;
	st.shared.u16 	[%r268], %rs44;
	add.s32 	%r333, %r96, %r7;
	setp.lt.u32 	%p57, %r333, 1024;
	@%p57 bra 	$L__BB1_35;
$L__BB1_44:
	bar.sync 	0;
	mov.b32 	%r269, 16;
	wmma.load.a.sync.aligned.row.m16n16k16.shared.f16 	{%r270, %r271, %r272, %r273, %r274, %r275, %r276, %r277}, [%r21], %r269;
	add.s32 	%r278, %r21, 512;
	wmma.load.a.sync.aligned.row.m16n16k16.shared.f16 	{%r279, %r280, %r281, %r282, %r283, %r284, %r285, %r286}, [%r278], %r269;
	mov.b32 	%r287, 64;
	wmma.load.b.sync.aligned.row.m16n16k16.shared.f16 	{%r288, %r289, %r290, %r291, %r292, %r293, %r294, %r295}, [%r22], %r287;
	add.s32 	%r296, %r22, 32;
	wmma.load.b.sync.aligned.row.m16n16k16.shared.f16 	{%r297, %r298, %r299, %r300, %r301, %r302, %r303, %r304}, [%r296], %r287;
	wmma.mma.sync.aligned.row.row.m16n16k16.f16.f16 {%r350, %r349, %r348, %r347}, {%r270, %r271, %r272, %r273, %r274, %r275, %r276, %r277}, {%r288, %r289, %r290, %r291, %r292, %r293, %r294, %r295}, {%r350, %r349, %r348, %r347};
	wmma.mma.sync.aligned.row.row.m16n16k16.f16.f16 {%r346, %r345, %r344, %r343}, {%r270, %r271, %r272, %r273, %r274, %r275, %r276, %r277}, {%r297, %r298, %r299, %r300, %r301, %r302, %r303, %r304}, {%r346, %r345, %r344, %r343};
	wmma.mma.sync.aligned.row.row.m16n16k16.f16.f16 {%r342, %r341, %r340, %r339}, {%r279, %r280, %r281, %r282, %r283, %r284, %r285, %r286}, {%r288, %r289, %r290, %r291, %r292, %r293, %r294, %r295}, {%r342, %r341, %r340, %r339};
	wmma.mma.sync.aligned.row.row.m16n16k16.f16.f16 {%r338, %r337, %r336, %r335}, {%r279, %r280, %r281, %r282, %r283, %r284, %r285, %r286}, {%r297, %r298, %r299, %r300, %r301, %r302, %r303, %r304}, {%r338, %r337, %r336, %r335};
	bar.sync 	0;
	add.s32 	%r327, %r327, 16;
	setp.lt.s32 	%p58, %r327, %r143;
	@%p58 bra 	$L__BB1_3;
$L__BB1_45:
	shl.b32 	%r305, %r4, 5;
	add.s32 	%r135, %r305, %r2;
	shl.b32 	%r307, %r5, 5;
	add.s32 	%r136, %r1, %r307;
	setp.ge.s32 	%p59, %r135, %r144;
	mul.lo.s32 	%r137, %r135, %r142;
	setp.ge.s32 	%p60, %r136, %r142;
	or.pred  	%p61, %p59, %p60;
	@%p61 bra 	$L__BB1_47;
	add.s32 	%r308, %r136, %r137;
	mul.wide.s32 	%rd35, %r308, 2;
	add.s64 	%rd36, %rd3, %rd35;
	wmma.store.d.sync.aligned.row.m16n16k16.global.f16 	[%rd36], {%r350, %r349, %r348, %r347}, %r142;
$L__BB1_47:
	setp.ge.s32 	%p62, %r135, %r144;
	add.s32 	%r138, %r136, 16;
	setp.ge.s32 	%p63, %r138, %r142;
	or.pred  	%p64, %p62, %p63;
	@%p64 bra 	$L__BB1_49;
	cvt.s64.s32 	%rd37, %r137;
	cvt.s64.s32 	%rd38, %r136;
	add.s64 	%rd39, %rd38, %rd37;
	shl.b64 	%rd40, %rd39, 1;
	add.s64 	%rd41, %rd3, %rd40;
	add.s64 	%rd42, %rd41, 32;
	wmma.store.d.sync.aligned.row.m16n16k16.global.f16 	[%rd42], {%r346, %r345, %r344, %r343}, %r142;
$L__BB1_49:
	setp.ge.s32 	%p65, %r136, %r142;
	add.s32 	%r139, %r135, 16;
	setp.ge.s32 	%p66, %r139, %r144;
	shl.b32 	%r309, %r142, 4;
	add.s32 	%r140, %r137, %r309;
	or.pred  	%p67, %p66, %p65;
	@%p67 bra 	$L__BB1_51;
	add.s32 	%r310, %r136, %r140;
	mul.wide.s32 	%rd43, %r310, 2;
	add.s64 	%rd44, %rd3, %rd43;
	wmma.store.d.sync.aligned.row.m16n16k16.global.f16 	[%rd44], {%r342, %r341, %r340, %r339}, %r142;
$L__BB1_51:
	setp.ge.s32 	%p68, %r139, %r144;
	setp.ge.s32 	%p69, %r138, %r142;
	or.pred  	%p70, %p68, %p69;
	@%p70 bra 	$L__BB1_53;
	cvt.s64.s32 	%rd45, %r140;
	cvt.s64.s32 	%rd46, %r136;
	add.s64 	%rd47, %rd46, %rd45;
	shl.b64 	%rd48, %rd47, 1;
	add.s64 	%rd49, %rd3, %rd48;
	add.s64 	%rd50, %rd49, 32;
	wmma.store.d.sync.aligned.row.m16n16k16.global.f16 	[%rd50], {%r338, %r337, %r336, %r335}, %r142;
$L__BB1_53:
	ret;

}


// ===== COMPILED SASS (sm_100) =====

	.target	sm_100

	.elftype	@"ET_EXEC"


//--------------------- .note.nv.tkinfo           --------------------------
	.section	.note.nv.tkinfo,"",@"SHT_NOTE"
	.sectionflags	@"SHF_NOTE_NV_TKINFO"
	.tkinfo
        /*0018*/ 	.word	0x00000002
        /*0030*/ 	.string	""
        /*0030*/ 	.string	"ptxas"
        /*0030*/ 	.string	"Cuda compilation tools, release 13.0, V13.0.88"
        /*0030*/ 	.string	"Build cuda_13.0.r13.0/compiler.36424714_0"
        /*0030*/ 	.string	"-arch sm_100 -m 64 "



//--------------------- .note.nv.cuinfo           --------------------------
	.section	.note.nv.cuinfo,"",@"SHT_NOTE"
	.sectionflags	@"SHF_NOTE_NV_CUINFO"
        /*0018*/ 	.short	0x0002
        /*001a*/ 	.short	0x0064
        /*001c*/ 	.short	0x0082
	.zero		2


//--------------------- .nv.info                  --------------------------
	.section	.nv.info,"",@"SHT_CUDA_INFO"
	.align	4


	//----- nvinfo : EIATTR_REGCOUNT
	.align		4
        /*0000*/ 	.byte	0x04, 0x2f
        /*0002*/ 	.short	(.L_1 - .L_0)
	.align		4
.L_0:
        /*0004*/ 	.word	index@(_Z25block_swizzle_gemm_kernelILb0EEvPK6__halfS2_PS0_iiiii)
        /*0008*/ 	.word	0x00000028


	//----- nvinfo : EIATTR_FRAME_SIZE
	.align		4
.L_1:
        /*000c*/ 	.byte	0x04, 0x11
        /*000e*/ 	.short	(.L_3 - .L_2)
	.align		4
.L_2:
        /*0010*/ 	.word	index@(_Z25block_swizzle_gemm_kernelILb0EEvPK6__halfS2_PS0_iiiii)
        /*0014*/ 	.word	0x00000000


	//----- nvinfo : EIATTR_REGCOUNT
	.align		4
.L_3:
        /*0018*/ 	.byte	0x04, 0x2f
        /*001a*/ 	.short	(.L_5 - .L_4)
	.align		4
.L_4:
        /*001c*/ 	.word	index@(_Z25block_swizzle_gemm_kernelILb1EEvPK6__halfS2_PS0_iiiii)
        /*0020*/ 	.word	0x00000030


	//----- nvinfo : EIATTR_FRAME_SIZE
	.align		4
.L_5:
        /*0024*/ 	.byte	0x04, 0x11
        /*0026*/ 	.short	(.L_7 - .L_6)
	.align		4
.L_6:
        /*0028*/ 	.word	index@(_Z25block_swizzle_gemm_kernelILb1EEvPK6__halfS2_PS0_iiiii)
        /*002c*/ 	.word	0x00000000


	//----- nvinfo : EIATTR_MIN_STACK_SIZE
	.align		4
.L_7:
        /*0030*/ 	.byte	0x04, 0x12
        /*0032*/ 	.short	(.L_9 - .L_8)
	.align		4
.L_8:
        /*0034*/ 	.word	index@(_Z25block_swizzle_gemm_kernelILb1EEvPK6__halfS2_PS0_iiiii)
        /*0038*/ 	.word	0x00000000


	//----- nvinfo : EIATTR_MIN_STACK_SIZE
	.align		4
.L_9:
        /*003c*/ 	.byte	0x04, 0x12
        /*003e*/ 	.short	(.L_11 - .L_10)
	.align		4
.L_10:
        /*0040*/ 	.word	index@(_Z25block_swizzle_gemm_kernelILb0EEvPK6__halfS2_PS0_iiiii)
        /*0044*/ 	.word	0x00000000
.L_11:


//--------------------- .nv.compat                --------------------------
	.section	.nv.compat,"",@"SHT_CUDA_COMPAT_INFO"
	.align	4
        /*0000*/ 	.byte	0x02, 0x09, 0x00, 0x00, 0x02, 0x02, 0x01, 0x00, 0x02, 0x05, 0x05, 0x00, 0x03, 0x07, 0x01, 0x01
        /*0010*/ 	.byte	0x02, 0x03, 0x00, 0x00, 0x02, 0x06, 0x01, 0x00, 0x04, 0x0b, 0x08, 0x00, 0x09, 0x00, 0x00, 0x00
        /*0020*/ 	.byte	0x00, 0x00, 0x00, 0x00


//--------------------- .nv.info._Z25block_swizzle_gemm_kernelILb1EEvPK6__halfS2_PS0_iiiii --------------------------
	.section	.nv.info._Z25block_swizzle_gemm_kernelILb1EEvPK6__halfS2_PS0_iiiii,"",@"SHT_CUDA_INFO"
	.sectionflags	@""
	.align	4


	//----- nvinfo : EIATTR_CUDA_API_VERSION
	.align		4
        /*0000*/ 	.byte	0x04, 0x37
        /*0002*/ 	.short	(.L_13 - .L_12)
.L_12:
        /*0004*/ 	.word	0x00000082


	//----- nvinfo : EIATTR_KPARAM_INFO
	.align		4
.L_13:
        /*0008*/ 	.byte	0x04, 0x17
        /*000a*/ 	.short	(.L_15 - .L_14)
.L_14:
        /*000c*/ 	.word	0x00000000
        /*0010*/ 	.short	0x0007
        /*0012*/ 	.short	0x0028
        /*0014*/ 	.byte	0x00, 0xf0, 0x11, 0x00


	//----- nvinfo : EIATTR_KPARAM_INFO
	.align		4
.L_15:
        /*0018*/ 	.byte	0x04, 0x17
        /*001a*/ 	.short	(.L_17 - .L_16)
.L_16:
        /*001c*/ 	.word	0x00000000
        /*0020*/ 	.short	0x0006
        /*0022*/ 	.short	0x0024
        /*0024*/ 	.byte	0x00, 0xf0, 0x11, 0x00


	//----- nvinfo : EIATTR_KPARAM_INFO
	.align		4
.L_17:
        /*0028*/ 	.byte	0x04, 0x17
        /*002a*/ 	.short	(.L_19 - .L_18)
.L_18:
        /*002c*/ 	.word	0x00000000
        /*0030*/ 	.short	0x0005
        /*0032*/ 	.short	0x0020
        /*0034*/ 	.byte	0x00, 0xf0, 0x11, 0x00


	//----- nvinfo : EIATTR_KPARAM_INFO
	.align		4
.L_19:
        /*0038*/ 	.byte	0x04, 0x17
        /*003a*/ 	.short	(.L_21 - .L_20)
.L_20:
        /*003c*/ 	.word	0x00000000
        /*0040*/ 	.short	0x0004
        /*0042*/ 	.short	0x001c
        /*0044*/ 	.byte	0x00, 0xf0, 0x11, 0x00


	//----- nvinfo : EIATTR_KPARAM_INFO
	.align		4
.L_21:
        /*0048*/ 	.byte	0x04, 0x17
        /*004a*/ 	.short	(.L_23 - .L_22)
.L_22:
        /*004c*/ 	.word	0x00000000
        /*0050*/ 	.short	0x0003
        /*0052*/ 	.short	0x0018
        /*0054*/ 	.byte	0x00, 0xf0, 0x11, 0x00


	//----- nvinfo : EIATTR_KPARAM_INFO
	.align		4
.L_23:
        /*0058*/ 	.byte	0x04, 0x17
        /*005a*/ 	.short	(.L_25 - .L_24)
.L_24:
        /*005c*/ 	.word	0x00000000
        /*0060*/ 	.short	0x0002
        /*0062*/ 	.short	0x0010
        /*0064*/ 	.byte	0x00, 0xf5, 0x21, 0x00


	//----- nvinfo : EIATTR_KPARAM_INFO
	.align		4
.L_25:
        /*0068*/ 	.byte	0x04, 0x17
        /*006a*/ 	.short	(.L_27 - .L_26)
.L_26:
        /*006c*/ 	.word	0x00000000
        /*0070*/ 	.short	0x0001
        /*0072*/ 	.short	0x0008
        /*0074*/ 	.byte	0x00, 0xf5, 0x21, 0x00


	//----- nvinfo : EIATTR_KPARAM_INFO
	.align		4
.L_27:
        /*0078*/ 	.byte	0x04, 0x17
        /*007a*/ 	.short	(.L_29 - .L_28)
.L_28:
        /*007c*/ 	.word	0x00000000
        /*0080*/ 	.short	0x0000
        /*0082*/ 	.short	0x0000
        /*0084*/ 	.byte	0x00, 0xf5, 0x21, 0x00


	//----- nvinfo : EIATTR_SPARSE_MMA_MASK
	.align		4
.L_29:
        /*0088*/ 	.byte	0x03, 0x50
        /*008a*/ 	.short	0x0000


	//----- nvinfo : EIATTR_WMMA_USED
	.align		4
        /*008c*/ 	.byte	0x01, 0x2b
	.zero		2


	//----- nvinfo : EIATTR_MAXREG_COUNT
	.align		4
        /*0090*/ 	.byte	0x03, 0x1b
        /*0092*/ 	.short	0x00ff


	//----- nvinfo : EIATTR_NUM_BARRIERS
	.align		4
        /*0094*/ 	.byte	0x02, 0x4c
        /*0096*/ 	.byte	0x01
	.zero		1


	//----- nvinfo : EIATTR_MERCURY_ISA_VERSION
	.align		4
        /*0098*/ 	.byte	0x03, 0x5f
        /*009a*/ 	.short	0x0101


	//----- nvinfo : EIATTR_VRC_CTA_INIT_COUNT
	.align		4
        /*009c*/ 	.byte	0x02, 0x4a
	.zero		1
	.zero		1


	//----- nvinfo : EIATTR_EXIT_INSTR_OFFSETS
	.align		4
        /*00a0*/ 	.byte	0x04, 0x1c
        /*00a2*/ 	.short	(.L_31 - .L_30)


	//   ....[0]....
.L_30:
        /*00a4*/ 	.word	0x000000e0


	//   ....[1]....
        /*00a8*/ 	.word	0x00001c40


	//   ....[2]....
        /*00ac*/ 	.word	0x00001d90


	//----- nvinfo : EIATTR_CRS_STACK_SIZE
	.align		4
.L_31:
        /*00b0*/ 	.byte	0x04, 0x1e
        /*00b2*/ 	.short	(.L_33 - .L_32)
.L_32:
        /*00b4*/ 	.word	0x00000000


	//----- nvinfo : EIATTR_CBANK_PARAM_SIZE
	.align		4
.L_33:
        /*00b8*/ 	.byte	0x03, 0x19
        /*00ba*/ 	.short	0x002c


	//----- nvinfo : EIATTR_PARAM_CBANK
	.align		4
        /*00bc*/ 	.byte	0x04, 0x0a
        /*00be*/ 	.short	(.L_35 - .L_34)
	.align		4
.L_34:
        /*00c0*/ 	.word	index@(.nv.constant0._Z25block_swizzle_gemm_kernelILb1EEvPK6__halfS2_PS0_iiiii)
        /*00c4*/ 	.short	0x0380
        /*00c6*/ 	.short	0x002c


	//----- nvinfo : EIATTR_SW_WAR
	.align		4
.L_35:
        /*00c8*/ 	.byte	0x04, 0x36
        /*00ca*/ 	.short	(.L_37 - .L_36)
.L_36:
        /*00cc*/ 	.word	0x00000008
.L_37:


//--------------------- .nv.info._Z25block_swizzle_gemm_kernelILb0EEvPK6__halfS2_PS0_iiiii --------------------------
	.section	.nv.info._Z25block_swizzle_gemm_kernelILb0EEvPK6__halfS2_PS0_iiiii,"",@"SHT_CUDA_INFO"
	.sectionflags	@""
	.align	4


	//----- nvinfo : EIATTR_CUDA_API_VERSION
	.align		4
        /*0000*/ 	.byte	0x04, 0x37
        /*0002*/ 	.short	(.L_39 - .L_38)
.L_38:
        /*0004*/ 	.word	0x00000082


	//----- nvinfo : EIATTR_KPARAM_INFO
	.align		4
.L_39:
        /*0008*/ 	.byte	0x04, 0x17
        /*000a*/ 	.short	(.L_41 - .L_40)
.L_40:
        /*000c*/ 	.word	0x00000000
        /*0010*/ 	.short	0x0007
        /*0012*/ 	.short	0x0028
        /*0014*/ 	.byte	0x00, 0xf0, 0x11, 0x00


	//----- nvinfo : EIATTR_KPARAM_INFO
	.align		4
.L_41:
        /*0018*/ 	.byte	0x04, 0x17
        /*001a*/ 	.short	(.L_43 - .L_42)
.L_42:
        /*001c*/ 	.word	0x00000000
        /*0020*/ 	.short	0x0006
        /*0022*/ 	.short	0x0024
        /*0024*/ 	.byte	0x00, 0xf0, 0x11, 0x00


	//----- nvinfo : EIATTR_KPARAM_INFO
	.align		4
.L_43:
        /*0028*/ 	.byte	0x04, 0x17
        /*002a*/ 	.short	(.L_45 - .L_44)
.L_44:
        /*002c*/ 	.word	0x00000000
        /*0030*/ 	.short	0x0005
        /*0032*/ 	.short	0x0020
        /*0034*/ 	.byte	0x00, 0xf0, 0x11, 0x00


	//----- nvinfo : EIATTR_KPARAM_INFO
	.align		4
.L_45:
        /*0038*/ 	.byte	0x04, 0x17
        /*003a*/ 	.short	(.L_47 - .L_46)
.L_46:
        /*003c*/ 	.word	0x00000000
        /*0040*/ 	.short	0x0004
        /*0042*/ 	.short	0x001c
        /*0044*/ 	.byte	0x00, 0xf0, 0x11, 0x00


	//----- nvinfo : EIATTR_KPARAM_INFO
	.align		4
.L_47:
        /*0048*/ 	.byte	0x04, 0x17
        /*004a*/ 	.short	(.L_49 - .L_48)
.L_48:
        /*004c*/ 	.word	0x00000000
        /*0050*/ 	.short	0x0003
        /*0052*/ 	.short	0x0018
        /*0054*/ 	.byte	0x00, 0xf0, 0x11, 0x00


	//----- nvinfo : EIATTR_KPARAM_INFO
	.align		4
.L_49:
        /*0058*/ 	.byte	0x04, 0x17
        /*005a*/ 	.short	(.L_51 - .L_50)
.L_50:
        /*005c*/ 	.word	0x00000000
        /*0060*/ 	.short	0x0002
        /*0062*/ 	.short	0x0010
        /*0064*/ 	.byte	0x00, 0xf5, 0x21, 0x00


	//----- nvinfo : EIATTR_KPARAM_INFO
	.align		4
.L_51:
        /*0068*/ 	.byte	0x04, 0x17
        /*006a*/ 	.short	(.L_53 - .L_52)
.L_52:
        /*006c*/ 	.word	0x00000000
        /*0070*/ 	.short	0x0001
        /*0072*/ 	.short	0x0008
        /*0074*/ 	.byte	0x00, 0xf5, 0x21, 0x00


	//----- nvinfo : EIATTR_KPARAM_INFO
	.align		4
.L_53:
        /*0078*/ 	.byte	0x04, 0x17
        /*007a*/ 	.short	(.L_55 - .L_54)
.L_54:
        /*007c*/ 	.word	0x00000000
        /*0080*/ 	.short	0x0000
        /*0082*/ 	.short	0x0000
        /*0084*/ 	.byte	0x00, 0xf5, 0x21, 0x00


	//----- nvinfo : EIATTR_SPARSE_MMA_MASK
	.align		4
.L_55:
        /*0088*/ 	.byte	0x03, 0x50
        /*008a*/ 	.short	0x0000


	//----- nvinfo : EIATTR_WMMA_USED
	.align		4
        /*008c*/ 	.byte	0x01, 0x2b
	.zero		2


	//----- nvinfo : EIATTR_MAXREG_COUNT
	.align		4
        /*0090*/ 	.byte	0x03, 0x1b
        /*0092*/ 	.short	0x00ff


	//----- nvinfo : EIATTR_NUM_BARRIERS
	.align		4
        /*0094*/ 	.byte	0x02, 0x4c
        /*0096*/ 	.byte	0x01
	.zero		1


	//----- nvinfo : EIATTR_MERCURY_ISA_VERSION
	.align		4
        /*0098*/ 	.byte	0x03, 0x5f
        /*009a*/ 	.short	0x0101


	//----- nvinfo : EIATTR_VRC_CTA_INIT_COUNT
	.align		4
        /*009c*/ 	.byte	0x02, 0x4a
	.zero		1
	.zero		1


	//----- nvinfo : EIATTR_EXIT_INSTR_OFFSETS
	.align		4
        /*00a0*/ 	.byte	0x04, 0x1c
        /*00a2*/ 	.short	(.L_57 - .L_56)


	//   ....[0]....
.L_56:
        /*00a4*/ 	.word	0x00001bd0


	//   ....[1]....
        /*00a8*/ 	.word	0x00001d10


	//----- nvinfo : EIATTR_CRS_STACK_SIZE
	.align		4
.L_57:
        /*00ac*/ 	.byte	0x04, 0x1e
        /*00ae*/ 	.short	(.L_59 - .L_58)
.L_58:
        /*00b0*/ 	.word	0x00000000


	//----- nvinfo : EIATTR_CBANK_PARAM_SIZE
	.align		4
.L_59:
        /*00b4*/ 	.byte	0x03, 0x19
        /*00b6*/ 	.short	0x002c


	//----- nvinfo : EIATTR_PARAM_CBANK
	.align		4
        /*00b8*/ 	.byte	0x04, 0x0a
        /*00ba*/ 	.short	(.L_61 - .L_60)
	.align		4
.L_60:
        /*00bc*/ 	.word	index@(.nv.constant0._Z25block_swizzle_gemm_kernelILb0EEvPK6__halfS2_PS0_iiiii)
        /*00c0*/ 	.short	0x0380
        /*00c2*/ 	.short	0x002c


	//----- nvinfo : EIATTR_SW_WAR
	.align		4
.L_61:
        /*00c4*/ 	.byte	0x04, 0x36
        /*00c6*/ 	.short	(.L_63 - .L_62)
.L_62:
        /*00c8*/ 	.word	0x00000008
.L_63:


//--------------------- .nv.callgraph             --------------------------
	.section	.nv.callgraph,"",@"SHT_CUDA_CALLGRAPH"
	.align	4
	.sectionentsize	8
	.align		4
        /*0000*/ 	.word	0x00000000
	.align		4
        /*0004*/ 	.word	0xffffffff
	.align		4
        /*0008*/ 	.word	0x00000000
	.align		4
        /*000c*/ 	.word	0xfffffffe
	.align		4
        /*0010*/ 	.word	0x00000000
	.align		4
        /*0014*/ 	.word	0xfffffffd
	.align		4
        /*0018*/ 	.word	0x00000000
	.align		4
        /*001c*/ 	.word	0xfffffffc


//--------------------- .text._Z25block_swizzle_gemm_kernelILb1EEvPK6__halfS2_PS0_iiiii --------------------------
	.section	.text._Z25block_swizzle_gemm_kernelILb1EEvPK6__halfS2_PS0_iiiii,"ax",@progbits
	.align	128
        .global         _Z25block_swizzle_gemm_kernelILb1EEvPK6__halfS2_PS0_iiiii
        .type           _Z25block_swizzle_gemm_kernelILb1EEvPK6__halfS2_PS0_iiiii,@function
        .size           _Z25block_swizzle_gemm_kernelILb1EEvPK6__halfS2_PS0_iiiii,(.L_x_32 - _Z25block_swizzle_gemm_kernelILb1EEvPK6__halfS2_PS0_iiiii)
        .other          _Z25block_swizzle_gemm_kernelILb1EEvPK6__halfS2_PS0_iiiii,@"STO_CUDA_ENTRY STV_DEFAULT"
_Z25block_swizzle_gemm_kernelILb1EEvPK6__halfS2_PS0_iiiii:
.text._Z25block_swizzle_gemm_kernelILb1EEvPK6__halfS2_PS0_iiiii:
[----:B------:R-:W-:Y:S01]  /*0000*/  LDC R1, c[0x0][0x37c] ;  /* 0x0000df00ff017b82 */ /* 0x000fe20000000800 */
[----:B------:R-:W0:Y:S07]  /*0010*/  LDCU UR8, c[0x0][0x3a4] ;  /* 0x00007480ff0877ac */ /* 0x000e2e0008000800 */
[----:B------:R-:W-:Y:S08]  /*0020*/  S2UR UR5, SR_CTAID.Z ;  /* 0x00000000000579c3 */ /* 0x000ff00000002700 */
[----:B------:R-:W1:Y:S08]  /*0030*/  S2UR UR6, SR_CTAID.Y ;  /* 0x00000000000679c3 */ /* 0x000e700000002600 */
[----:B------:R-:W2:Y:S01]  /*0040*/  S2UR UR7, SR_CTAID.X ;  /* 0x00000000000779c3 */ /* 0x000ea20000002500 */
[----:B0-----:R-:W-:-:S04]  /*0050*/  USHF.R.S32.HI UR4, URZ, 0x1f, UR8 ;  /* 0x0000001fff047899 */ /* 0x001fc80008011408 */
[----:B------:R-:W-:-:S03]  /*0060*/  ULEA.HI UR4, UR4, UR8, URZ, 0x6 ;  /* 0x0000000804047291 */ /* 0x000fc6000f8f30ff */
[----:B------:R-:W0:Y:S01]  /*0070*/  LDC.64 R2, c[0x0][0x398] ;  /* 0x0000e600ff027b82 */ /* 0x000e220000000a00 */
[----:B------:R-:W-:Y:S02]  /*0080*/  USHF.R.U32.HI UR4, URZ, 0x6, UR4 ;  /* 0x00000006ff047899 */ /* 0x000fe40008011604 */
[----:B-1----:R-:W-:Y:S02]  /*0090*/  USHF.L.U32 UR6, UR6, 0x6, URZ ;  /* 0x0000000606067899 */ /* 0x002fe400080006ff */
[----:B--2---:R-:W-:-:S04]  /*00a0*/  UIMAD UR4, UR4, UR5, UR7 ;  /* 0x00000005040472a4 */ /* 0x004fc8000f8e0207 */
[----:B------:R-:W-:Y:S01]  /*00b0*/  USHF.L.U32 UR5, UR4, 0x6, URZ ;  /* 0x0000000604057899 */ /* 0x000fe200080006ff */
[----:B0-----:R-:W-:-:S05]  /*00c0*/  ISETP.LE.AND P0, PT, R2, UR6, PT ;  /* 0x0000000602007c0c */ /* 0x001fca000bf03270 */
[----:B------:R-:W-:-:S13]  /*00d0*/  ISETP.LE.OR P0, PT, R3, UR5, P0 ;  /* 0x0000000503007c0c */ /* 0x000fda0008703670 */
[----:B------:R-:W-:Y:S05]  /*00e0*/  @P0 EXIT ;  /* 0x000000000000094d */ /* 0x000fea0003800000 */
[----:B------:R-:W0:Y:S01]  /*00f0*/  S2R R0, SR_TID.X ;  /* 0x0000000000007919 */ /* 0x000e220000002100 */
[----:B------:R-:W1:Y:S01]  /*0100*/  LDCU UR4, c[0x0][0x3a0] ;  /* 0x00007400ff0477ac */ /* 0x000e620008000800 */
[----:B------:R-:W-:Y:S02]  /*0110*/  CS2R R38, SRZ ;  /* 0x0000000000267805 */ /* 0x000fe4000001ff00 */
[----:B------:R-:W-:Y:S02]  /*0120*/  CS2R R36, SRZ ;  /* 0x0000000000247805 */ /* 0x000fe4000001ff00 */
[----:B------:R-:W-:Y:S02]  /*0130*/  CS2R R34, SRZ ;  /* 0x0000000000227805 */ /* 0x000fe4000001ff00 */
[----:B------:R-:W-:Y:S02]  /*0140*/  CS2R R32, SRZ ;  /* 0x0000000000207805 */ /* 0x000fe4000001ff00 */
[----:B------:R-:W-:-:S02]  /*0150*/  CS2R R30, SRZ ;  /* 0x00000000001e7805 */ /* 0x000fc4000001ff00 */
[----:B------:R-:W-:Y:S02]  /*0160*/  CS2R R28, SRZ ;  /* 0x00000000001c7805 */ /* 0x000fe4000001ff00 */
[----:B------:R-:W-:Y:S02]  /*0170*/  CS2R R26, SRZ ;  /* 0x00000000001a7805 */ /* 0x000fe4000001ff00 */
[----:B------:R-:W-:Y:S01]  /*0180*/  CS2R R24, SRZ ;  /* 0x0000000000187805 */ /* 0x000fe2000001ff00 */
[----:B------:R-:W2:Y:S01]  /*0190*/  LDCU.64 UR10, c[0x0][0x358] ;  /* 0x00006b00ff0a77ac */ /* 0x000ea20008000a00 */
[----:B-1----:R-:W-:Y:S01]  /*01a0*/  UISETP.GE.AND UP0, UPT, UR4, 0x1, UPT ;  /* 0x000000010400788c */ /* 0x002fe2000bf06270 */
[--C-:B0-----:R-:W-:Y:S02]  /*01b0*/  SHF.R.U32.HI R3, RZ, 0x5, R0.reuse ;  /* 0x00000005ff037819 */ /* 0x101fe40000011600 */
[----:B------:R-:W-:Y:S02]  /*01c0*/  SHF.R.U32.HI R2, RZ, 0x6, R0 ;  /* 0x00000006ff027819 */ /* 0x000fe40000011600 */
[----:B------:R-:W-:-:S04]  /*01d0*/  LOP3.LUT R3, R3, 0x1, RZ, 0xc0, !PT ;  /* 0x0000000103037812 */ /* 0x000fc800078ec0ff */
[----:B--2---:R-:W-:Y:S05]  /*01e0*/  BRA.U !UP0, `(.L_x_0) ;  /* 0x00000015087c7547 */ /* 0x004fea000b800000 */
[----:B------:R-:W0:Y:S01]  /*01f0*/  LDC R5, c[0x0][0x360] ;  /* 0x0000d800ff057b82 */ /* 0x000e220000000800 */
[----:B------:R-:W-:Y:S01]  /*0200*/  UMOV UR4, 0x400 ;  /* 0x0000040000047882 */ /* 0x000fe20000000000 */
[----:B------:R-:W-:Y:S01]  /*0210*/  IMAD.MOV.U32 R38, RZ, RZ, RZ ;  /* 0x000000ffff267224 */ /* 0x000fe200078e00ff */
[----:B------:R-:W-:Y:S01]  /*0220*/  UIADD3 UR7, UPT, UPT, UR4, 0x800, URZ ;  /* 0x0000080004077890 */ /* 0x000fe2000fffe0ff */
[----:B------:R-:W-:Y:S02]  /*0230*/  CS2R R36, SRZ ;  /* 0x0000000000247805 */ /* 0x000fe4000001ff00 */
[----:B------:R-:W-:Y:S02]  /*0240*/  CS2R R34, SRZ ;  /* 0x0000000000227805 */ /* 0x000fe4000001ff00 */
[----:B------:R-:W-:Y:S02]  /*0250*/  CS2R R32, SRZ ;  /* 0x0000000000207805 */ /* 0x000fe4000001ff00 */
[----:B------:R-:W-:Y:S01]  /*0260*/  CS2R R30, SRZ ;  /* 0x00000000001e7805 */ /* 0x000fe2000001ff00 */
[----:B------:R-:W1:Y:S01]  /*0270*/  S2UR UR8, SR_CgaCtaId ;  /* 0x00000000000879c3 */ /* 0x000e620000008800 */
[----:B------:R-:W-:-:S02]  /*0280*/  CS2R R28, SRZ ;  /* 0x00000000001c7805 */ /* 0x000fc4000001ff00 */
[----:B------:R-:W-:Y:S02]  /*0290*/  CS2R R26, SRZ ;  /* 0x00000000001a7805 */ /* 0x000fe4000001ff00 */
[----:B------:R-:W-:Y:S01]  /*02a0*/  CS2R R24, SRZ ;  /* 0x0000000000187805 */ /* 0x000fe2000001ff00 */
[----:B0-----:R-:W0:Y:S01]  /*02b0*/  I2F.U32.RP R10, R5 ;  /* 0x00000005000a7306 */ /* 0x001e220000209000 */
[----:B------:R-:W-:Y:S01]  /*02c0*/  IMAD.IADD R4, R0, 0x1, R5 ;  /* 0x0000000100047824 */ /* 0x000fe200078e0205 */
[----:B------:R-:W-:-:S04]  /*02d0*/  ISETP.NE.U32.AND P2, PT, R5, RZ, PT ;  /* 0x000000ff0500720c */ /* 0x000fc80003f45070 */
[C---:B------:R-:W-:Y:S02]  /*02e0*/  ISETP.GE.U32.AND P0, PT, R4.reuse, 0x400, PT ;  /* 0x000004000400780c */ /* 0x040fe40003f06070 */
[----:B------:R-:W-:Y:S01]  /*02f0*/  VIMNMX.U32 R9, PT, PT, R4, 0x400, !PT ;  /* 0x0000040004097848 */ /* 0x000fe20007fe0000 */
[----:B-1----:R-:W-:Y:S01]  /*0300*/  ULEA UR7, UR8, UR7, 0x18 ;  /* 0x0000000708077291 */ /* 0x002fe2000f8ec0ff */
[----:B------:R-:W-:Y:S01]  /*0310*/  SEL R8, RZ, 0x1, P0 ;  /* 0x00000001ff087807 */ /* 0x000fe20000000000 */
[----:B------:R-:W-:Y:S01]  /*0320*/  ULEA UR4, UR8, UR4, 0x18 ;  /* 0x0000000408047291 */ /* 0x000fe2000f8ec0ff */
[----:B0-----:R-:W0:Y:S03]  /*0330*/  MUFU.RCP R10, R10 ;  /* 0x0000000a000a7308 */ /* 0x001e260000001000 */
[----:B------:R-:W-:Y:S02]  /*0340*/  LEA R41, R3, UR7, 0x6 ;  /* 0x0000000703297c11 */ /* 0x000fe4000f8e30ff */
[----:B------:R-:W-:Y:S01]  /*0350*/  LEA R40, R2, UR4, 0xa ;  /* 0x0000000402287c11 */ /* 0x000fe2000f8e50ff */
[----:B------:R-:W-:Y:S01]  /*0360*/  UMOV UR4, URZ ;  /* 0x000000ff00047c82 */ /* 0x000fe20008000000 */
[----:B0-----:R-:W-:-:S06]  /*0370*/  VIADD R7, R10, 0xffffffe ;  /* 0x0ffffffe0a077836 */ /* 0x001fcc0000000000 */
[----:B------:R-:W0:Y:S02]  /*0380*/  F2I.FTZ.U32.TRUNC.NTZ R7, R7 ;  /* 0x0000000700077305 */ /* 0x000e24000021f000 */
[----:B0-----:R-:W-:-:S04]  /*0390*/  IMAD.MOV R6, RZ, RZ, -R7 ;  /* 0x000000ffff067224 */ /* 0x001fc800078e0a07 */
[----:B------:R-:W-:Y:S02]  /*03a0*/  IMAD R11, R6, R5, RZ ;  /* 0x00000005060b7224 */ /* 0x000fe400078e02ff */
[----:B------:R-:W-:-:S04]  /*03b0*/  IMAD.MOV.U32 R6, RZ, RZ, RZ ;  /* 0x000000ffff067224 */ /* 0x000fc800078e00ff */
[----:B------:R-:W-:Y:S01]  /*03c0*/  IMAD.HI.U32 R11, R7, R11, R6 ;  /* 0x0000000b070b7227 */ /* 0x000fe200078e0006 */
[----:B------:R-:W-:-:S05]  /*03d0*/  IADD3 R6, PT, PT, R9, -R4, -R8 ;  /* 0x8000000409067210 */ /* 0x000fca0007ffe808 */
[----:B------:R-:W-:-:S04]  /*03e0*/  IMAD.HI.U32 R11, R11, R6, RZ ;  /* 0x000000060b0b7227 */ /* 0x000fc800078e00ff */
[----:B------:R-:W-:-:S04]  /*03f0*/  IMAD.MOV R7, RZ, RZ, -R11 ;  /* 0x000000ffff077224 */ /* 0x000fc800078e0a0b */
[----:B------:R-:W-:Y:S01]  /*0400*/  IMAD R6, R5, R7, R6 ;  /* 0x0000000705067224 */ /* 0x000fe200078e0206 */
[----:B------:R-:W-:-:S04]  /*0410*/  SHF.R.U32.HI R7, RZ, 0x6, R4 ;  /* 0x00000006ff077819 */ /* 0x000fc80000011604 */
[----:B------:R-:W-:-:S13]  /*0420*/  ISETP.GE.U32.AND P0, PT, R6, R5, PT ;  /* 0x000000050600720c */ /* 0x000fda0003f06070 */
[----:B------:R-:W-:Y:S02]  /*0430*/  @P0 IMAD.IADD R6, R6, 0x1, -R5 ;  /* 0x0000000106060824 */ /* 0x000fe400078e0a05 */
[----:B------:R-:W-:-:S03]  /*0440*/  @P0 VIADD R11, R11, 0x1 ;  /* 0x000000010b0b0836 */ /* 0x000fc60000000000 */
[----:B------:R-:W-:-:S13]  /*0450*/  ISETP.GE.U32.AND P1, PT, R6, R5, PT ;  /* 0x000000050600720c */ /* 0x000fda0003f26070 */
[----:B------:R-:W-:Y:S01]  /*0460*/  @P1 VIADD R11, R11, 0x1 ;  /* 0x000000010b0b1836 */ /* 0x000fe20000000000 */
[----:B------:R-:W-:-:S05]  /*0470*/  @!P2 LOP3.LUT R11, RZ, R5, RZ, 0x33, !PT ;  /* 0x00000005ff0ba212 */ /* 0x000fca00078e33ff */
[----:B------:R-:W-:-:S05]  /*0480*/  IMAD.IADD R6, R8, 0x1, R11 ;  /* 0x0000000108067824 */ /* 0x000fca00078e020b */
[----:B------:R-:W-:-:S07]  /*0490*/  LOP3.LUT R42, R6, 0x3, RZ, 0xc0, !PT ;  /* 0x00000003062a7812 */ /* 0x000fce00078ec0ff */
.L_x_11:
[----:B------:R-:W-:Y:S01]  /*04a0*/  ISETP.NE.AND P0, PT, R42, 0x3, PT ;  /* 0x000000032a00780c */ /* 0x000fe20003f05270 */
[--C-:B------:R-:W-:Y:S01]  /*04b0*/  IMAD.IADD R8, R4, 0x1, R5.reuse ;  /* 0x0000000104087824 */ /* 0x100fe200078e0205 */
[----:B------:R-:W-:Y:S01]  /*04c0*/  BSSY.RECONVERGENT B0, `(.L_x_1) ;  /* 0x000003d000007945 */ /* 0x000fe20003800200 */
[----:B------:R-:W-:Y:S02]  /*04d0*/  IMAD.MOV.U32 R18, RZ, RZ, R0 ;  /* 0x000000ffff127224 */ /* 0x000fe400078e0000 */
[----:B------:R-:W-:-:S08]  /*04e0*/  IMAD.IADD R9, R8, 0x1, R5 ;  /* 0x0000000108097824 */ /* 0x000fd000078e0205 */
[----:B------:R-:W-:Y:S05]  /*04f0*/  @!P0 BRA `(.L_x_2) ;  /* 0x0000000000e48947 */ /* 0x000fea0003800000 */
[----:B------:R-:W0:Y:S01]  /*0500*/  LDC R12, c[0x0][0x3a0] ;  /* 0x0000e800ff0c7b82 */ /* 0x000e220000000800 */
[C---:B------:R-:W-:Y:S02]  /*0510*/  LOP3.LUT R18, R0.reuse, 0xf, RZ, 0xc0, !PT ;  /* 0x0000000f00127812 */ /* 0x040fe400078ec0ff */
[----:B------:R-:W-:Y:S02]  /*0520*/  LEA.HI R14, R0, UR6, RZ, 0x1c ;  /* 0x00000006000e7c11 */ /* 0x000fe4000f8fe0ff */
[----:B------:R-:W-:Y:S01]  /*0530*/  PRMT R15, RZ, 0x7610, R15 ;  /* 0x00007610ff0f7816 */ /* 0x000fe2000000000f */
[----:B------:R-:W-:Y:S02]  /*0540*/  VIADD R17, R18, UR4 ;  /* 0x0000000412117c36 */ /* 0x000fe40008000000 */
[----:B------:R-:W1:Y:S03]  /*0550*/  LDC R13, c[0x0][0x398] ;  /* 0x0000e600ff0d7b82 */ /* 0x000e660000000800 */
[----:B0-----:R-:W-:-:S04]  /*0560*/  ISETP.GE.AND P0, PT, R17, R12, PT ;  /* 0x0000000c1100720c */ /* 0x001fc80003f06270 */
[----:B-1----:R-:W-:-:S13]  /*0570*/  ISETP.GE.U32.OR P0, PT, R14, R13, P0 ;  /* 0x0000000d0e00720c */ /* 0x002fda0000706470 */
[----:B------:R-:W0:Y:S01]  /*0580*/  @!P0 LDC.64 R10, c[0x0][0x380] ;  /* 0x0000e000ff0a8b82 */ /* 0x000e220000000a00 */
[----:B------:R-:W-:-:S04]  /*0590*/  @!P0 IMAD R17, R14, R12, R17 ;  /* 0x0000000c0e118224 */ /* 0x000fc800078e0211 */
[----:B0-----:R-:W-:-:S05]  /*05a0*/  @!P0 IMAD.WIDE.U32 R10, R17, 0x2, R10 ;  /* 0x00000002110a8825 */ /* 0x001fca00078e000a */
[----:B------:R-:W2:Y:S01]  /*05b0*/  @!P0 LDG.E.U16.CONSTANT R15, desc[UR10][R10.64] ;  /* 0x0000000a0a0f8981 */ /* 0x000ea2000c1e9500 */
[----:B------:R-:W-:Y:S01]  /*05c0*/  MOV R14, 0x400 ;  /* 0x00000400000e7802 */ /* 0x000fe20000000f00 */
[----:B------:R-:W-:Y:S01]  /*05d0*/  IMAD.SHL.U32 R16, R0, 0x2, RZ ;  /* 0x0000000200107824 */ /* 0x000fe200078e00ff */
[----:B------:R-:W-:Y:S01]  /*05e0*/  ISETP.NE.AND P0, PT, R42, RZ, PT ;  /* 0x000000ff2a00720c */ /* 0x000fe20003f05270 */
[----:B------:R-:W0:Y:S02]  /*05f0*/  S2R R17, SR_CgaCtaId ;  /* 0x0000000000117919 */ /* 0x000e240000008800 */
[----:B0-----:R-:W-:Y:S02]  /*0600*/  LEA R14, R17, R14, 0x18 ;  /* 0x0000000e110e7211 */ /* 0x001fe400078ec0ff */
[----:B------:R-:W-:-:S05]  /*0610*/  LOP3.LUT R17, R16, 0x7e0, RZ, 0xc0, !PT ;  /* 0x000007e010117812 */ /* 0x000fca00078ec0ff */
[----:B------:R-:W-:-:S04]  /*0620*/  IMAD.IADD R17, R14, 0x1, R17 ;  /* 0x000000010e117824 */ /* 0x000fc800078e0211 */
[----:B------:R-:W-:Y:S02]  /*0630*/  IMAD R16, R18, 0x2, R17 ;  /* 0x0000000212107824 */ /* 0x000fe400078e0211 */
[----:B------:R-:W-:-:S03]  /*0640*/  IMAD.MOV.U32 R18, RZ, RZ, R4 ;  /* 0x000000ffff127224 */ /* 0x000fc600078e0004 */
[----:B--2---:R0:W-:Y:S01]  /*0650*/  STS.U16 [R16], R15 ;  /* 0x0000000f10007388 */ /* 0x0041e20000000400 */
[----:B------:R-:W-:Y:S05]  /*0660*/  @!P0 BRA `(.L_x_2) ;  /* 0x0000000000888947 */ /* 0x000fea0003800000 */
[C---:B------:R-:W-:Y:S02]  /*0670*/  LOP3.LUT R18, R4.reuse, 0xf, RZ, 0xc0, !PT ;  /* 0x0000000f04127812 */ /* 0x040fe400078ec0ff */
[----:B0-----:R-:W-:Y:S02]  /*0680*/  LEA.HI R16, R4, UR6, RZ, 0x1c ;  /* 0x0000000604107c11 */ /* 0x001fe4000f8fe0ff */
[----:B------:R-:W-:Y:S01]  /*0690*/  PRMT R15, RZ, 0x7610, R15 ;  /* 0x00007610ff0f7816 */ /* 0x000fe2000000000f */
[----:B------:R-:W-:-:S05]  /*06a0*/  VIADD R17, R18, UR4 ;  /* 0x0000000412117c36 */ /* 0x000fca0008000000 */
[----:B------:R-:W-:-:S04]  /*06b0*/  ISETP.GE.AND P0, PT, R17, R12, PT ;  /* 0x0000000c1100720c */ /* 0x000fc80003f06270 */
[----:B------:R-:W-:-:S13]  /*06c0*/  ISETP.GE.U32.OR P0, PT, R16, R13, P0 ;  /* 0x0000000d1000720c */ /* 0x000fda0000706470 */
[----:B------:R-:W0:Y:S01]  /*06d0*/  @!P0 LDC.64 R10, c[0x0][0x380] ;  /* 0x0000e000ff0a8b82 */ /* 0x000e220000000a00 */
[----:B------:R-:W-:-:S04]  /*06e0*/  @!P0 IMAD R17, R16, R12, R17 ;  /* 0x0000000c10118224 */ /* 0x000fc800078e0211 */
[----:B0-----:R-:W-:-:S05]  /*06f0*/  @!P0 IMAD.WIDE.U32 R10, R17, 0x2, R10 ;  /* 0x00000002110a8825 */ /* 0x001fca00078e000a */
[----:B------:R-:W2:Y:S01]  /*0700*/  @!P0 LDG.E.U16.CONSTANT R15, desc[UR10][R10.64] ;  /* 0x0000000a0a0f8981 */ /* 0x000ea2000c1e9500 */
[----:B------:R-:W-:Y:S01]  /*0710*/  IMAD.SHL.U32 R16, R4, 0x2, RZ ;  /* 0x0000000204107824 */ /* 0x000fe200078e00ff */
[----:B------:R-:W-:-:S04]  /*0720*/  ISETP.NE.AND P0, PT, R42, 0x1, PT ;  /* 0x000000012a00780c */ /* 0x000fc80003f05270 */
[----:B------:R-:W-:-:S05]  /*0730*/  LOP3.LUT R17, R16, 0xffffffe0, RZ, 0xc0, !PT ;  /* 0xffffffe010117812 */ /* 0x000fca00078ec0ff */
[----:B------:R-:W-:-:S04]  /*0740*/  IMAD.IADD R17, R14, 0x1, R17 ;  /* 0x000000010e117824 */ /* 0x000fc800078e0211 */
[----:B------:R-:W-:Y:S02]  /*0750*/  IMAD R16, R18, 0x2, R17 ;  /* 0x0000000212107824 */ /* 0x000fe400078e0211 */
[----:B------:R-:W-:-:S03]  /*0760*/  IMAD.MOV.U32 R18, RZ, RZ, R8 ;  /* 0x000000ffff127224 */ /* 0x000fc600078e0008 */
[----:B--2---:R1:W-:Y:S01]  /*0770*/  STS.U16 [R16], R15 ;  /* 0x0000000f10007388 */ /* 0x0043e20000000400 */
[----:B------:R-:W-:Y:S05]  /*0780*/  @!P0 BRA `(.L_x_2) ;  /* 0x0000000000408947 */ /* 0x000fea0003800000 */
[C---:B------:R-:W-:Y:S02]  /*0790*/  LOP3.LUT R18, R8.reuse, 0xf, RZ, 0xc0, !PT ;  /* 0x0000000f08127812 */ /* 0x040fe400078ec0ff */
[----:B-1----:R-:W-:-:S03]  /*07a0*/  LEA.HI R16, R8, UR6, RZ, 0x1c ;  /* 0x0000000608107c11 */ /* 0x002fc6000f8fe0ff */
[----:B------:R-:W-:-:S05]  /*07b0*/  VIADD R15, R18, UR4 ;  /* 0x00000004120f7c36 */ /* 0x000fca0008000000 */
[----:B------:R-:W-:-:S04]  /*07c0*/  ISETP.GE.AND P0, PT, R15, R12, PT ;  /* 0x0000000c0f00720c */ /* 0x000fc80003f06270 */
[----:B------:R-:W-:-:S13]  /*07d0*/  ISETP.GE.U32.OR P0, PT, R16, R13, P0 ;  /* 0x0000000d1000720c */ /* 0x000fda0000706470 */
[----:B------:R-:W0:Y:S01]  /*07e0*/  @!P0 LDC.64 R10, c[0x0][0x380] ;  /* 0x0000e000ff0a8b82 */ /* 0x000e220000000a00 */
[----:B------:R-:W-:Y:S01]  /*07f0*/  @!P0 IMAD R13, R16, R12, R15 ;  /* 0x0000000c100d8224 */ /* 0x000fe200078e020f */
[----:B------:R-:W-:-:S03]  /*0800*/  PRMT R12, RZ, 0x7610, R12 ;  /* 0x00007610ff0c7816 */ /* 0x000fc6000000000c */
[----:B0-----:R-:W-:-:S05]  /*0810*/  @!P0 IMAD.WIDE.U32 R10, R13, 0x2, R10 ;  /* 0x000000020d0a8825 */ /* 0x001fca00078e000a */
[----:B------:R-:W2:Y:S01]  /*0820*/  @!P0 LDG.E.U16.CONSTANT R12, desc[UR10][R10.64] ;  /* 0x0000000a0a0c8981 */ /* 0x000ea2000c1e9500 */
[----:B------:R-:W-:-:S05]  /*0830*/  IMAD.SHL.U32 R13, R8, 0x2, RZ ;  /* 0x00000002080d7824 */ /* 0x000fca00078e00ff */
[----:B------:R-:W-:-:S05]  /*0840*/  LOP3.LUT R13, R13, 0xffffffe0, RZ, 0xc0, !PT ;  /* 0xffffffe00d0d7812 */ /* 0x000fca00078ec0ff */
[----:B------:R-:W-:-:S04]  /*0850*/  IMAD.IADD R13, R14, 0x1, R13 ;  /* 0x000000010e0d7824 */ /* 0x000fc800078e020d */
[----:B------:R-:W-:Y:S02]  /*0860*/  IMAD R13, R18, 0x2, R13 ;  /* 0x00000002120d7824 */ /* 0x000fe400078e020d */
[----:B------:R-:W-:-:S03]  /*0870*/  IMAD.MOV.U32 R18, RZ, RZ, R9 ;  /* 0x000000ffff127224 */ /* 0x000fc600078e0009 */
[----:B--2---:R2:W-:Y:S04]  /*0880*/  STS.U16 [R13], R12 ;  /* 0x0000000c0d007388 */ /* 0x0045e80000000400 */
.L_x_2:
[----:B------:R-:W-:Y:S05]  /*0890*/  BSYNC.RECONVERGENT B0 ;  /* 0x0000000000007941 */ /* 0x000fea0003800200 */
.L_x_1:
[----:B------:R-:W-:Y:S01]  /*08a0*/  ISETP.GE.U32.AND P0, PT, R6, 0x3, PT ;  /* 0x000000030600780c */ /* 0x000fe20003f06070 */
[----:B------:R-:W3:Y:S01]  /*08b0*/  LDCU UR9, c[0x0][0x3a0] ;  /* 0x00007400ff0977ac */ /* 0x000ee20008000800 */
[----:B------:R-:W-:Y:S01]  /*08c0*/  BSSY.RECONVERGENT B0, `(.L_x_3) ;  /* 0x0000049000007945 */ /* 0x000fe20003800200 */
[----:B------:R-:W-:Y:S01]  /*08d0*/  ISETP.NE.AND P2, PT, R42, 0x3, PT ;  /* 0x000000032a00780c */ /* 0x000fe20003f45270 */
[----:B------:R-:W4:Y:S09]  /*08e0*/  LDCU UR12, c[0x0][0x398] ;  /* 0x00007300ff0c77ac */ /* 0x000f320008000800 */
[----:B------:R-:W-:Y:S05]  /*08f0*/  @!P0 BRA `(.L_x_4) ;  /* 0x0000000400148947 */ /* 0x000fea0003800000 */
[C-C-:B01----:R-:W-:Y:S02]  /*0900*/  IMAD R16, R5.reuse, 0x2, R18.reuse ;  /* 0x0000000205107824 */ /* 0x143fe400078e0212 */
[----:B------:R-:W-:Y:S02]  /*0910*/  IMAD R14, R5, 0x3, R18 ;  /* 0x00000003050e7824 */ /* 0x000fe400078e0212 */
[----:B------:R-:W-:-:S07]  /*0920*/  IMAD.IADD R10, R18, 0x1, R5 ;  /* 0x00000001120a7824 */ /* 0x000fce00078e0205 */
.L_x_5:
[----:B0-----:R-:W-:Y:S02]  /*0930*/  LOP3.LUT R22, R18, 0xf, RZ, 0xc0, !PT ;  /* 0x0000000f12167812 */ /* 0x001fe400078ec0ff */
[----:B------:R-:W-:Y:S02]  /*0940*/  SHF.R.U32.HI R19, RZ, 0x4, R18 ;  /* 0x00000004ff137819 */ /* 0x000fe40000011612 */
[----:B------:R-:W-:Y:S01]  /*0950*/  LOP3.LUT R11, R10, 0xf, RZ, 0xc0, !PT ;  /* 0x0000000f0a0b7812 */ /* 0x000fe200078ec0ff */
[----:B------:R-:W-:Y:S01]  /*0960*/  VIADD R20, R22, UR4 ;  /* 0x0000000416147c36 */ /* 0x000fe20008000000 */
[----:B------:R-:W-:Y:S01]  /*0970*/  SHF.R.U32.HI R15, RZ, 0x4, R10 ;  /* 0x00000004ff0f7819 */ /* 0x000fe2000001160a */
[----:B------:R-:W-:Y:S01]  /*0980*/  VIADD R21, R19, UR6 ;  /* 0x0000000613157c36 */ /* 0x000fe20008000000 */
[----:B------:R-:W-:Y:S01]  /*0990*/  PRMT R17, RZ, 0x7610, R17 ;  /* 0x00007610ff117816 */ /* 0x000fe20000000011 */
[----:B------:R-:W-:Y:S01]  /*09a0*/  VIADD R23, R11, UR4 ;  /* 0x000000040b177c36 */ /* 0x000fe20008000000 */
[----:B---3--:R-:W-:Y:S01]  /*09b0*/  ISETP.GE.AND P0, PT, R20, UR9, PT ;  /* 0x0000000914007c0c */ /* 0x008fe2000bf06270 */
[----:B------:R-:W-:-:S03]  /*09c0*/  VIADD R44, R15, UR6 ;  /* 0x000000060f2c7c36 */ /* 0x000fc60008000000 */
[----:B----4-:R-:W-:Y:S02]  /*09d0*/  ISETP.GE.OR P0, PT, R21, UR12, P0 ;  /* 0x0000000c15007c0c */ /* 0x010fe40008706670 */
[----:B------:R-:W-:-:S04]  /*09e0*/  ISETP.GE.AND P1, PT, R23, UR9, PT ;  /* 0x0000000917007c0c */ /* 0x000fc8000bf26270 */
[----:B------:R-:W-:-:S07]  /*09f0*/  ISETP.GE.OR P1, PT, R44, UR12, P1 ;  /* 0x0000000c2c007c0c */ /* 0x000fce0008f26670 */
[----:B--2---:R-:W0:Y:S01]  /*0a00*/  @!P0 LDC.64 R12, c[0x0][0x380] ;  /* 0x0000e000ff0c8b82 */ /* 0x004e220000000a00 */
[----:B------:R-:W-:Y:S01]  /*0a10*/  @!P0 IMAD R21, R21, UR9, R20 ;  /* 0x0000000915158c24 */ /* 0x000fe2000f8e0214 */
[----:B------:R-:W-:-:S04]  /*0a20*/  LOP3.LUT R43, R16, 0xf, RZ, 0xc0, !PT ;  /* 0x0000000f102b7812 */ /* 0x000fc800078ec0ff */
[----:B------:R-:W-:Y:S01]  /*0a30*/  @!P1 IMAD R23, R44, UR9, R23 ;  /* 0x000000092c179c24 */ /* 0x000fe2000f8e0217 */
[----:B------:R-:W-:Y:S01]  /*0a40*/  SHF.R.U32.HI R44, RZ, 0x4, R16 ;  /* 0x00000004ff2c7819 */ /* 0x000fe20000011610 */
[----:B------:R-:W-:Y:S02]  /*0a50*/  VIADD R45, R43, UR4 ;  /* 0x000000042b2d7c36 */ /* 0x000fe40008000000 */
[----:B0-----:R-:W-:Y:S02]  /*0a60*/  @!P0 IMAD.WIDE.U32 R20, R21, 0x2, R12 ;  /* 0x0000000215148825 */ /* 0x001fe400078e000c */
[----:B------:R-:W0:Y:S03]  /*0a70*/  @!P1 LDC.64 R12, c[0x0][0x380] ;  /* 0x0000e000ff0c9b82 */ /* 0x000e260000000a00 */
[----:B------:R1:W2:Y:S01]  /*0a80*/  @!P0 LDG.E.U16.CONSTANT R17, desc[UR10][R20.64] ;  /* 0x0000000a14118981 */ /* 0x0002a2000c1e9500 */
[----:B------:R-:W-:-:S04]  /*0a90*/  ISETP.GE.AND P0, PT, R45, UR9, PT ;  /* 0x000000092d007c0c */ /* 0x000fc8000bf06270 */
[----:B------:R-:W3:Y:S01]  /*0aa0*/  S2UR UR8, SR_CgaCtaId ;  /* 0x00000000000879c3 */ /* 0x000ee20000008800 */
[----:B-1----:R-:W-:-:S05]  /*0ab0*/  VIADD R20, R44, UR6 ;  /* 0x000000062c147c36 */ /* 0x002fca0008000000 */
[----:B------:R-:W-:Y:S01]  /*0ac0*/  ISETP.GE.OR P0, PT, R20, UR12, P0 ;  /* 0x0000000c14007c0c */ /* 0x000fe20008706670 */
[----:B0-----:R-:W-:Y:S01]  /*0ad0*/  @!P1 IMAD.WIDE.U32 R12, R23, 0x2, R12 ;  /* 0x00000002170c9825 */ /* 0x001fe200078e000c */
[----:B------:R-:W-:-:S06]  /*0ae0*/  PRMT R23, RZ, 0x7610, R23 ;  /* 0x00007610ff177816 */ /* 0x000fcc0000000017 */
[----:B------:R0:W4:Y:S01]  /*0af0*/  @!P1 LDG.E.U16.CONSTANT R23, desc[UR10][R12.64] ;  /* 0x0000000a0c179981 */ /* 0x000122000c1e9500 */
[----:B------:R-:W-:Y:S02]  /*0b00*/  UMOV UR7, 0x400 ;  /* 0x0000040000077882 */ /* 0x000fe40000000000 */
[----:B---3--:R-:W-:-:S06]  /*0b10*/  ULEA UR7, UR8, UR7, 0x18 ;  /* 0x0000000708077291 */ /* 0x008fcc000f8ec0ff */
[----:B------:R-:W-:Y:S01]  /*0b20*/  LEA R19, R19, UR7, 0x5 ;  /* 0x0000000713137c11 */ /* 0x000fe2000f8e28ff */
[----:B0-----:R-:W0:Y:S01]  /*0b30*/  @!P0 LDC.64 R12, c[0x0][0x380] ;  /* 0x0000e000ff0c8b82 */ /* 0x001e220000000a00 */
[----:B------:R-:W-:-:S03]  /*0b40*/  LEA R44, R44, UR7, 0x5 ;  /* 0x000000072c2c7c11 */ /* 0x000fc6000f8e28ff */
[----:B------:R-:W-:Y:S02]  /*0b50*/  IMAD R22, R22, 0x2, R19 ;  /* 0x0000000216167824 */ /* 0x000fe400078e0213 */
[----:B------:R-:W-:Y:S01]  /*0b60*/  @!P0 IMAD R19, R20, UR9, R45 ;  /* 0x0000000914138c24 */ /* 0x000fe2000f8e022d */
[----:B------:R-:W-:Y:S02]  /*0b70*/  LEA R20, R15, UR7, 0x5 ;  /* 0x000000070f147c11 */ /* 0x000fe4000f8e28ff */
[----:B------:R-:W-:Y:S01]  /*0b80*/  LOP3.LUT R15, R14, 0xf, RZ, 0xc0, !PT ;  /* 0x0000000f0e0f7812 */ /* 0x000fe200078ec0ff */
[----:B------:R-:W-:Y:S02]  /*0b90*/  IMAD R44, R43, 0x2, R44 ;  /* 0x000000022b2c7824 */ /* 0x000fe400078e022c */
[----:B------:R-:W-:Y:S01]  /*0ba0*/  IMAD R20, R11, 0x2, R20 ;  /* 0x000000020b147824 */ /* 0x000fe200078e0214 */
[----:B------:R-:W-:Y:S01]  /*0bb0*/  SHF.R.U32.HI R11, RZ, 0x4, R14 ;  /* 0x00000004ff0b7819 */ /* 0x000fe2000001160e */
[----:B------:R-:W-:-:S02]  /*0bc0*/  VIADD R43, R15, UR4 ;  /* 0x000000040f2b7c36 */ /* 0x000fc40008000000 */
[----:B0-----:R-:W-:Y:S01]  /*0bd0*/  @!P0 IMAD.WIDE.U32 R12, R19, 0x2, R12 ;  /* 0x00000002130c8825 */ /* 0x001fe200078e000c */
[----:B------:R-:W-:-:S03]  /*0be0*/  PRMT R19, RZ, 0x7610, R19 ;  /* 0x00007610ff137816 */ /* 0x000fc60000000013 */
[----:B------:R-:W-:-:S03]  /*0bf0*/  VIADD R21, R11, UR6 ;  /* 0x000000060b157c36 */ /* 0x000fc60008000000 */
[----:B------:R0:W3:Y:S01]  /*0c00*/  @!P0 LDG.E.U16.CONSTANT R19, desc[UR10][R12.64] ;  /* 0x0000000a0c138981 */ /* 0x0000e2000c1e9500 */
[----:B------:R-:W-:Y:S02]  /*0c10*/  ISETP.GE.AND P0, PT, R43, UR9, PT ;  /* 0x000000092b007c0c */ /* 0x000fe4000bf06270 */
[----:B------:R-:W-:Y:S02]  /*0c20*/  LEA R11, R11, UR7, 0x5 ;  /* 0x000000070b0b7c11 */ /* 0x000fe4000f8e28ff */
[----:B------:R-:W-:-:S03]  /*0c30*/  ISETP.GE.OR P0, PT, R21, UR12, P0 ;  /* 0x0000000c15007c0c */ /* 0x000fc60008706670 */
[----:B------:R-:W-:-:S10]  /*0c40*/  IMAD R11, R15, 0x2, R11 ;  /* 0x000000020f0b7824 */ /* 0x000fd400078e020b */
[----:B0-----:R-:W0:Y:S01]  /*0c50*/  @!P0 LDC.64 R12, c[0x0][0x380] ;  /* 0x0000e000ff0c8b82 */ /* 0x001e220000000a00 */
[----:B------:R-:W-:-:S04]  /*0c60*/  @!P0 IMAD R15, R21, UR9, R43 ;  /* 0x00000009150f8c24 */ /* 0x000fc8000f8e022b */
[----:B0-----:R-:W-:Y:S01]  /*0c70*/  @!P0 IMAD.WIDE.U32 R12, R15, 0x2, R12 ;  /* 0x000000020f0c8825 */ /* 0x001fe200078e000c */
[----:B------:R-:W-:-:S06]  /*0c80*/  PRMT R15, RZ, 0x7610, R15 ;  /* 0x00007610ff0f7816 */ /* 0x000fcc000000000f */
[----:B------:R-:W5:Y:S01]  /*0c90*/  @!P0 LDG.E.U16.CONSTANT R15, desc[UR10][R12.64] ;  /* 0x0000000a0c0f8981 */ /* 0x000f62000c1e9500 */
[C-C-:B------:R-:W-:Y:S01]  /*0ca0*/  IADD3 R18, PT, PT, R5.reuse, R18, R5.reuse ;  /* 0x0000001205127210 */ /* 0x140fe20007ffe005 */
[C---:B------:R-:W-:Y:S02]  /*0cb0*/  IMAD R10, R5.reuse, 0x4, R10 ;  /* 0x00000004050a7824 */ /* 0x040fe400078e020a */
[C---:B------:R-:W-:Y:S01]  /*0cc0*/  IMAD R16, R5.reuse, 0x4, R16 ;  /* 0x0000000405107824 */ /* 0x040fe200078e0210 */
[C---:B------:R-:W-:Y:S01]  /*0cd0*/  IADD3 R18, PT, PT, R5.reuse, R18, R5 ;  /* 0x0000001205127210 */ /* 0x040fe20007ffe005 */
[----:B------:R-:W-:-:S03]  /*0ce0*/  IMAD R14, R5, 0x4, R14 ;  /* 0x00000004050e7824 */ /* 0x000fc600078e020e */
[----:B------:R-:W-:Y:S01]  /*0cf0*/  ISETP.GE.U32.AND P0, PT, R18, 0x400, PT ;  /* 0x000004001200780c */ /* 0x000fe20003f06070 */
[----:B--2---:R0:W-:Y:S04]  /*0d00*/  STS.U16 [R22], R17 ;  /* 0x0000001116007388 */ /* 0x0041e80000000400 */
[----:B----4-:R0:W-:Y:S04]  /*0d10*/  STS.U16 [R20], R23 ;  /* 0x0000001714007388 */ /* 0x0101e80000000400 */
[----:B---3--:R0:W-:Y:S04]  /*0d20*/  STS.U16 [R44], R19 ;  /* 0x000000132c007388 */ /* 0x0081e80000000400 */
[----:B-----5:R0:W-:Y:S01]  /*0d30*/  STS.U16 [R11], R15 ;  /* 0x0000000f0b007388 */ /* 0x0201e20000000400 */
[----:B------:R-:W-:Y:S05]  /*0d40*/  @!P0 BRA `(.L_x_5) ;  /* 0xfffffff800f88947 */ /* 0x000fea000383ffff */
.L_x_4:
[----:B---34-:R-:W-:Y:S05]  /*0d50*/  BSYNC.RECONVERGENT B0 ;  /* 0x0000000000007941 */ /* 0x018fea0003800200 */
.L_x_3:
[----:B------:R-:W-:Y:S01]  /*0d60*/  BSSY.RECONVERGENT B0, `(.L_x_6) ;  /* 0x000003e000007945 */ /* 0x000fe20003800200 */
[----:B0-----:R-:W-:-:S03]  /*0d70*/  IMAD.MOV.U32 R20, RZ, RZ, R0 ;  /* 0x000000ffff147224 */ /* 0x001fc600078e0000 */
[----:B------:R-:W-:Y:S05]  /*0d80*/  @!P2 BRA `(.L_x_7) ;  /* 0x0000000000eca947 */ /* 0x000fea0003800000 */
[----:B--2---:R-:W0:Y:S01]  /*0d90*/  LDC R12, c[0x0][0x39c] ;  /* 0x0000e700ff0c7b82 */ /* 0x004e220000000800 */
[----:B------:R-:W-:Y:S01]  /*0da0*/  LOP3.LUT R10, R0, 0x3f, RZ, 0xc0, !PT ;  /* 0x0000003f000a7812 */ /* 0x000fe200078ec0ff */
[----:B------:R-:W-:-:S04]  /*0db0*/  VIADD R17, R2, UR4 ;  /* 0x0000000402117c36 */ /* 0x000fc80008000000 */
[----:B-1----:R-:W-:Y:S02]  /*0dc0*/  VIADD R15, R10, UR5 ;  /* 0x000000050a0f7c36 */ /* 0x002fe40008000000 */
[----:B------:R-:W1:Y:S03]  /*0dd0*/  LDC R13, c[0x0][0x3a0] ;  /* 0x0000e800ff0d7b82 */ /* 0x000e660000000800 */
[----:B0-----:R-:W-:-:S04]  /*0de0*/  ISETP.GE.AND P0, PT, R15, R12, PT ;  /* 0x0000000c0f00720c */ /* 0x001fc80003f06270 */
[----:B-1----:R-:W-:-:S13]  /*0df0*/  ISETP.GE.OR P0, PT, R17, R13, P0 ;  /* 0x0000000d1100720c */ /* 0x002fda0000706670 */
[----:B------:R-:W0:Y:S01]  /*0e00*/  @!P0 LDC.64 R10, c[0x0][0x388] ;  /* 0x0000e200ff0a8b82 */ /* 0x000e220000000a00 */
[--C-:B------:R-:W-:Y:S01]  /*0e10*/  @!P0 IMAD R17, R17, R12, R15.reuse ;  /* 0x0000000c11118224 */ /* 0x100fe200078e020f */
[----:B------:R-:W-:-:S03]  /*0e20*/  PRMT R15, RZ, 0x7610, R15 ;  /* 0x00007610ff0f7816 */ /* 0x000fc6000000000f */
[----:B0-----:R-:W-:-:S05]  /*0e30*/  @!P0 IMAD.WIDE R10, R17, 0x2, R10 ;  /* 0x00000002110a8825 */ /* 0x001fca00078e020a */
[----:B------:R-:W2:Y:S01]  /*0e40*/  @!P0 LDG.E.U16.CONSTANT R15, desc[UR10][R10.64] ;  /* 0x0000000a0a0f8981 */ /* 0x000ea2000c1e9500 */
[----:B------:R-:W-:Y:S01]  /*0e50*/  MOV R14, 0x400 ;  /* 0x00000400000e7802 */ /* 0x000fe20000000f00 */
[----:B------:R-:W-:Y:S01]  /*0e60*/  IMAD.SHL.U32 R16, R0, 0x2, RZ ;  /* 0x0000000200107824 */ /* 0x000fe200078e00ff */
[----:B------:R-:W-:Y:S01]  /*0e70*/  ISETP.NE.AND P0, PT, R42, RZ, PT ;  /* 0x000000ff2a00720c */ /* 0x000fe20003f05270 */
[----:B------:R-:W0:Y:S01]  /*0e80*/  S2R R17, SR_CgaCtaId ;  /* 0x0000000000117919 */ /* 0x000e220000008800 */
[----:B------:R-:W-:Y:S02]  /*0e90*/  IMAD.MOV.U32 R20, RZ, RZ, R4 ;  /* 0x000000ffff147224 */ /* 0x000fe400078e0004 */
[----:B------:R-:W-:-:S05]  /*0ea0*/  VIADD R14, R14, 0x800 ;  /* 0x000008000e0e7836 */ /* 0x000fca0000000000 */
[----:B0-----:R-:W-:Y:S02]  /*0eb0*/  LEA R14, R17, R14, 0x18 ;  /* 0x0000000e110e7211 */ /* 0x001fe400078ec0ff */
[----:B------:R-:W-:-:S03]  /*0ec0*/  LOP3.LUT R17, R16, 0x7e, RZ, 0xc0, !PT ;  /* 0x0000007e10117812 */ /* 0x000fc600078ec0ff */
[----:B------:R-:W-:-:S04]  /*0ed0*/  IMAD R16, R2, 0x80, R14 ;  /* 0x0000008002107824 */ /* 0x000fc800078e020e */
[----:B------:R-:W-:-:S05]  /*0ee0*/  IMAD.IADD R16, R16, 0x1, R17 ;  /* 0x0000000110107824 */ /* 0x000fca00078e0211 */
[----:B--2---:R0:W-:Y:S01]  /*0ef0*/  STS.U16 [R16], R15 ;  /* 0x0000000f10007388 */ /* 0x0041e20000000400 */
[----:B------:R-:W-:Y:S05]  /*0f00*/  @!P0 BRA `(.L_x_7) ;  /* 0x00000000008c8947 */ /* 0x000fea0003800000 */
[----:B------:R-:W-:Y:S01]  /*0f10*/  LOP3.LUT R10, R4, 0x3f, RZ, 0xc0, !PT ;  /* 0x0000003f040a7812 */ /* 0x000fe200078ec0ff */
[----:B0-----:R-:W-:-:S04]  /*0f20*/  VIADD R16, R7, UR4 ;  /* 0x0000000407107c36 */ /* 0x001fc80008000000 */
[----:B------:R-:W-:-:S05]  /*0f30*/  VIADD R15, R10, UR5 ;  /* 0x000000050a0f7c36 */ /* 0x000fca0008000000 */
[----:B------:R-:W-:-:S04]  /*0f40*/  ISETP.GE.AND P0, PT, R15, R12, PT ;  /* 0x0000000c0f00720c */ /* 0x000fc80003f06270 */
[----:B------:R-:W-:-:S13]  /*0f50*/  ISETP.GE.OR P0, PT, R16, R13, P0 ;  /* 0x0000000d1000720c */ /* 0x000fda0000706670 */
[----:B------:R-:W0:Y:S01]  /*0f60*/  @!P0 LDC.64 R10, c[0x0][0x388] ;  /* 0x0000e200ff0a8b82 */ /* 0x000e220000000a00 */
[--C-:B------:R-:W-:Y:S01]  /*0f70*/  @!P0 IMAD R17, R16, R12, R15.reuse ;  /* 0x0000000c10118224 */ /* 0x100fe200078e020f */
[----:B------:R-:W-:-:S03]  /*0f80*/  PRMT R15, RZ, 0x7610, R15 ;  /* 0x00007610ff0f7816 */ /* 0x000fc6000000000f */
[----:B0-----:R-:W-:-:S05]  /*0f90*/  @!P0 IMAD.WIDE R10, R17, 0x2, R10 ;  /* 0x00000002110a8825 */ /* 0x001fca00078e020a */
[----:B------:R-:W2:Y:S01]  /*0fa0*/  @!P0 LDG.E.U16.CONSTANT R15, desc[UR10][R10.64] ;  /* 0x0000000a0a0f8981 */ /* 0x000ea2000c1e9500 */
[----:B------:R-:W-:Y:S01]  /*0fb0*/  IMAD.SHL.U32 R17, R4, 0x2, RZ ;  /* 0x0000000204117824 */ /* 0x000fe200078e00ff */
[----:B------:R-:W-:Y:S01]  /*0fc0*/  ISETP.NE.AND P0, PT, R42, 0x1, PT ;  /* 0x000000012a00780c */ /* 0x000fe20003f05270 */
[----:B------:R-:W-:Y:S02]  /*0fd0*/  IMAD R16, R7, 0x80, R14 ;  /* 0x0000008007107824 */ /* 0x000fe400078e020e */
[----:B------:R-:W-:Y:S01]  /*0fe0*/  IMAD.MOV.U32 R20, RZ, RZ, R8 ;  /* 0x000000ffff147224 */ /* 0x000fe200078e0008 */
[----:B------:R-:W-:-:S05]  /*0ff0*/  LOP3.LUT R17, R17, 0x7e, RZ, 0xc0, !PT ;  /* 0x0000007e11117812 */ /* 0x000fca00078ec0ff */
[----:B------:R-:W-:-:S05]  /*1000*/  IMAD.IADD R16, R16, 0x1, R17 ;  /* 0x0000000110107824 */ /* 0x000fca00078e0211 */
[----:B--2---:R3:W-:Y:S01]  /*1010*/  STS.U16 [R16], R15 ;  /* 0x0000000f10007388 */ /* 0x0047e20000000400 */
[----:B------:R-:W-:Y:S05]  /*1020*/  @!P0 BRA `(.L_x_7) ;  /* 0x0000000000448947 */ /* 0x000fea0003800000 */
[----:B------:R-:W-:Y:S02]  /*1030*/  LOP3.LUT R10, R8, 0x3f, RZ, 0xc0, !PT ;  /* 0x0000003f080a7812 */ /* 0x000fe400078ec0ff */
[----:B------:R-:W-:-:S03]  /*1040*/  SHF.R.U32.HI R17, RZ, 0x6, R8 ;  /* 0x00000006ff117819 */ /* 0x000fc60000011608 */
[----:B---3--:R-:W-:Y:S02]  /*1050*/  VIADD R15, R10, UR5 ;  /* 0x000000050a0f7c36 */ /* 0x008fe40008000000 */
[----:B------:R-:W-:-:S03]  /*1060*/  VIADD R16, R17, UR4 ;  /* 0x0000000411107c36 */ /* 0x000fc60008000000 */
[----:B------:R-:W-:-:S04]  /*1070*/  ISETP.GE.AND P0, PT, R15, R12, PT ;  /* 0x0000000c0f00720c */ /* 0x000fc80003f06270 */
[----:B------:R-:W-:-:S13]  /*1080*/  ISETP.GE.OR P0, PT, R16, R13, P0 ;  /* 0x0000000d1000720c */ /* 0x000fda0000706670 */
[----:B------:R-:W0:Y:S01]  /*1090*/  @!P0 LDC.64 R10, c[0x0][0x388] ;  /* 0x0000e200ff0a8b82 */ /* 0x000e220000000a00 */
[----:B------:R-:W-:Y:S01]  /*10a0*/  @!P0 IMAD R15, R16, R12, R15 ;  /* 0x0000000c100f8224 */ /* 0x000fe200078e020f */
[----:B------:R-:W-:-:S03]  /*10b0*/  PRMT R12, RZ, 0x7610, R12 ;  /* 0x00007610ff0c7816 */ /* 0x000fc6000000000c */
[----:B0-----:R-:W-:-:S05]  /*10c0*/  @!P0 IMAD.WIDE R10, R15, 0x2, R10 ;  /* 0x000000020f0a8825 */ /* 0x001fca00078e020a */
[----:B------:R-:W2:Y:S01]  /*10d0*/  @!P0 LDG.E.U16.CONSTANT R12, desc[UR10][R10.64] ;  /* 0x0000000a0a0c8981 */ /* 0x000ea2000c1e9500 */
[----:B------:R-:W-:Y:S02]  /*10e0*/  IMAD.SHL.U32 R13, R8, 0x2, RZ ;  /* 0x00000002080d7824 */ /* 0x000fe400078e00ff */
[----:B------:R-:W-:Y:S02]  /*10f0*/  IMAD R14, R17, 0x80, R14 ;  /* 0x00000080110e7824 */ /* 0x000fe400078e020e */
[----:B------:R-:W-:Y:S01]  /*1100*/  IMAD.MOV.U32 R20, RZ, RZ, R9 ;  /* 0x000000ffff147224 */ /* 0x000fe200078e0009 */
[----:B------:R-:W-:-:S05]  /*1110*/  LOP3.LUT R13, R13, 0x7e, RZ, 0xc0, !PT ;  /* 0x0000007e0d0d7812 */ /* 0x000fca00078ec0ff */
[----:B------:R-:W-:-:S05]  /*1120*/  IMAD.IADD R13, R14, 0x1, R13 ;  /* 0x000000010e0d7824 */ /* 0x000fca00078e020d */
[----:B--2---:R4:W-:Y:S02]  /*1130*/  STS.U16 [R13], R12 ;  /* 0x0000000c0d007388 */ /* 0x0049e40000000400 */
.L_x_7:
[----:B------:R-:W-:Y:S05]  /*1140*/  BSYNC.RECONVERGENT B0 ;  /* 0x0000000000007941 */ /* 0x000fea0003800200 */
.L_x_6:
[----:B------:R-:W-:Y:S01]  /*1150*/  ISETP.GE.U32.AND P0, PT, R6, 0x3, PT ;  /* 0x000000030600780c */ /* 0x000fe20003f06070 */
[----:B------:R-:W0:Y:S01]  /*1160*/  LDCU UR12, c[0x0][0x3a0] ;  /* 0x00007400ff0c77ac */ /* 0x000e220008000800 */
[----:B------:R-:W-:Y:S01]  /*1170*/  BSSY.RECONVERGENT B0, `(.L_x_8) ;  /* 0x0000045000007945 */ /* 0x000fe20003800200 */
[----:B------:R-:W0:Y:S10]  /*1180*/  LDCU UR9, c[0x0][0x39c] ;  /* 0x00007380ff0977ac */ /* 0x000e340008000800 */
[----:B------:R-:W-:Y:S05]  /*1190*/  @!P0 BRA `(.L_x_9) ;  /* 0x0000000400088947 */ /* 0x000fea0003800000 */
.L_x_10:
[--C-:B------:R-:W-:Y:S01]  /*11a0*/  IMAD.IADD R8, R5, 0x1, R20.reuse ;  /* 0x0000000105087824 */ /* 0x100fe200078e0214 */
[----:B------:R-:W-:Y:S02]  /*11b0*/  LOP3.LUT R22, R20, 0x3f, RZ, 0xc0, !PT ;  /* 0x0000003f14167812 */ /* 0x000fe400078ec0ff */
[----:B0-----:R-:W-:Y:S02]  /*11c0*/  SHF.R.U32.HI R9, RZ, 0x6, R20 ;  /* 0x00000006ff097819 */ /* 0x001fe40000011614 */
[----:B------:R-:W-:Y:S01]  /*11d0*/  LOP3.LUT R21, R8, 0x3f, RZ, 0xc0, !PT ;  /* 0x0000003f08157812 */ /* 0x000fe200078ec0ff */
[----:B------:R-:W-:Y:S01]  /*11e0*/  VIADD R10, R22, UR5 ;  /* 0x00000005160a7c36 */ /* 0x000fe20008000000 */
[----:B------:R-:W-:Y:S01]  /*11f0*/  SHF.R.U32.HI R11, RZ, 0x6, R8 ;  /* 0x00000006ff0b7819 */ /* 0x000fe20000011608 */
[----:B------:R-:W-:Y:S01]  /*1200*/  VIADD R19, R9, UR4 ;  /* 0x0000000409137c36 */ /* 0x000fe20008000000 */
[----:B------:R-:W-:Y:S01]  /*1210*/  PRMT R18, RZ, 0x7610, R18 ;  /* 0x00007610ff127816 */ /* 0x000fe20000000012 */
[----:B01-3--:R-:W-:Y:S01]  /*1220*/  VIADD R16, R21, UR5 ;  /* 0x0000000515107c36 */ /* 0x00bfe20008000000 */
[----:B------:R-:W-:Y:S01]  /*1230*/  ISETP.GE.AND P0, PT, R10, UR9, PT ;  /* 0x000000090a007c0c */ /* 0x000fe2000bf06270 */
[----:B------:R-:W-:-:S02]  /*1240*/  VIADD R23, R11, UR4 ;  /* 0x000000040b177c36 */ /* 0x000fc40008000000 */
[----:B------:R-:W-:Y:S01]  /*1250*/  IMAD.IADD R8, R8, 0x1, R5 ;  /* 0x0000000108087824 */ /* 0x000fe200078e0205 */
[----:B------:R-:W-:Y:S02]  /*1260*/  ISETP.GE.OR P0, PT, R19, UR12, P0 ;  /* 0x0000000c13007c0c */ /* 0x000fe40008706670 */
[----:B------:R-:W-:Y:S02]  /*1270*/  ISETP.GE.AND P1, PT, R16, UR9, PT ;  /* 0x0000000910007c0c */ /* 0x000fe4000bf26270 */
[----:B------:R-:W-:Y:S02]  /*1280*/  LOP3.LUT R20, R8, 0x3f, RZ, 0xc0, !PT ;  /* 0x0000003f08147812 */ /* 0x000fe400078ec0ff */
[----:B------:R-:W-:-:S03]  /*1290*/  ISETP.GE.OR P2, PT, R23, UR12, P1 ;  /* 0x0000000c17007c0c */ /* 0x000fc60008f46670 */
[----:B------:R-:W-:-:S04]  /*12a0*/  VIADD R17, R20, UR5 ;  /* 0x0000000514117c36 */ /* 0x000fc80008000000 */
[----:B--2-4-:R-:W0:Y:S01]  /*12b0*/  @!P0 LDC.64 R12, c[0x0][0x388] ;  /* 0x0000e200ff0c8b82 */ /* 0x014e220000000a00 */
[----:B------:R-:W-:Y:S01]  /*12c0*/  @!P0 IMAD R19, R19, UR9, R10 ;  /* 0x0000000913138c24 */ /* 0x000fe2000f8e020a */
[----:B------:R-:W-:Y:S02]  /*12d0*/  SHF.R.U32.HI R10, RZ, 0x6, R8 ;  /* 0x00000006ff0a7819 */ /* 0x000fe40000011608 */
[----:B------:R-:W-:Y:S02]  /*12e0*/  ISETP.GE.AND P1, PT, R17, UR9, PT ;  /* 0x0000000911007c0c */ /* 0x000fe4000bf26270 */
[--C-:B------:R-:W-:Y:S01]  /*12f0*/  @!P2 IMAD R23, R23, UR9, R16.reuse ;  /* 0x000000091717ac24 */ /* 0x100fe2000f8e0210 */
[----:B------:R-:W-:Y:S01]  /*1300*/  PRMT R16, RZ, 0x7610, R16 ;  /* 0x00007610ff107816 */ /* 0x000fe20000000010 */
[----:B------:R-:W1:Y:S01]  /*1310*/  @!P2 LDC.64 R14, c[0x0][0x388] ;  /* 0x0000e200ff0eab82 */ /* 0x000e620000000a00 */
[----:B------:R-:W-:-:S05]  /*1320*/  VIADD R44, R10, UR4 ;  /* 0x000000040a2c7c36 */ /* 0x000fca0008000000 */
[----:B------:R-:W-:Y:S01]  /*1330*/  ISETP.GE.OR P1, PT, R44, UR12, P1 ;  /* 0x0000000c2c007c0c */ /* 0x000fe20008f26670 */
[----:B------:R-:W-:Y:S02]  /*1340*/  IMAD.IADD R8, R8, 0x1, R5 ;  /* 0x0000000108087824 */ /* 0x000fe400078e0205 */
[----:B0-----:R-:W-:-:S03]  /*1350*/  @!P0 IMAD.WIDE R12, R19, 0x2, R12 ;  /* 0x00000002130c8825 */ /* 0x001fc600078e020c */
[----:B------:R-:W-:-:S07]  /*1360*/  LOP3.LUT R19, R8, 0x3f, RZ, 0xc0, !PT ;  /* 0x0000003f08137812 */ /* 0x000fce00078ec0ff */
[----:B------:R-:W-:Y:S01]  /*1370*/  @!P1 IMAD R43, R44, UR9, R17 ;  /* 0x000000092c2b9c24 */ /* 0x000fe2000f8e0211 */
[----:B------:R-:W-:Y:S01]  /*1380*/  SHF.R.U32.HI R17, RZ, 0x6, R8 ;  /* 0x00000006ff117819 */ /* 0x000fe20000011608 */
[----:B------:R0:W2:Y:S01]  /*1390*/  @!P0 LDG.E.U16.CONSTANT R18, desc[UR10][R12.64] ;  /* 0x0000000a0c128981 */ /* 0x0000a2000c1e9500 */
[----:B-1----:R-:W-:-:S04]  /*13a0*/  @!P2 IMAD.WIDE R14, R23, 0x2, R14 ;  /* 0x00000002170ea825 */ /* 0x002fc800078e020e */
[----:B------:R-:W-:Y:S01]  /*13b0*/  VIADD R23, R19, UR5 ;  /* 0x0000000513177c36 */ /* 0x000fe20008000000 */
[----:B------:R1:W3:Y:S01]  /*13c0*/  @!P2 LDG.E.U16.CONSTANT R16, desc[UR10][R14.64] ;  /* 0x0000000a0e10a981 */ /* 0x0002e2000c1e9500 */
[----:B------:R-:W-:Y:S01]  /*13d0*/  VIADD R44, R17, UR4 ;  /* 0x00000004112c7c36 */ /* 0x000fe20008000000 */
[----:B0-----:R-:W0:Y:S02]  /*13e0*/  @!P1 LDC.64 R12, c[0x0][0x388] ;  /* 0x0000e200ff0c9b82 */ /* 0x001e240000000a00 */
[----:B------:R-:W-:-:S04]  /*13f0*/  ISETP.GE.AND P0, PT, R23, UR9, PT ;  /* 0x0000000917007c0c */ /* 0x000fc8000bf06270 */
[----:B------:R-:W-:-:S13]  /*1400*/  ISETP.GE.OR P0, PT, R44, UR12, P0 ;  /* 0x0000000c2c007c0c */ /* 0x000fda0008706670 */
[----:B-1----:R-:W1:Y:S01]  /*1410*/  @!P0 LDC.64 R14, c[0x0][0x388] ;  /* 0x0000e200ff0e8b82 */ /* 0x002e620000000a00 */
[----:B------:R-:W-:Y:S02]  /*1420*/  @!P0 IMAD R23, R44, UR9, R23 ;  /* 0x000000092c178c24 */ /* 0x000fe4000f8e0217 */
[----:B0-----:R-:W-:Y:S01]  /*1430*/  @!P1 IMAD.WIDE R12, R43, 0x2, R12 ;  /* 0x000000022b0c9825 */ /* 0x001fe200078e020c */
[----:B------:R-:W-:-:S06]  /*1440*/  PRMT R43, RZ, 0x7610, R43 ;  /* 0x00007610ff2b7816 */ /* 0x000fcc000000002b */
[----:B------:R0:W4:Y:S01]  /*1450*/  @!P1 LDG.E.U16.CONSTANT R43, desc[UR10][R12.64] ;  /* 0x0000000a0c2b9981 */ /* 0x000122000c1e9500 */
[----:B-1----:R-:W-:Y:S01]  /*1460*/  @!P0 IMAD.WIDE R14, R23, 0x2, R14 ;  /* 0x00000002170e8825 */ /* 0x002fe200078e020e */
[----:B------:R-:W-:-:S06]  /*1470*/  PRMT R23, RZ, 0x7610, R23 ;  /* 0x00007610ff177816 */ /* 0x000fcc0000000017 */
[----:B------:R-:W5:Y:S01]  /*1480*/  @!P0 LDG.E.U16.CONSTANT R23, desc[UR10][R14.64] ;  /* 0x0000000a0e178981 */ /* 0x000f62000c1e9500 */
[----:B------:R-:W1:Y:S01]  /*1490*/  S2UR UR8, SR_CgaCtaId ;  /* 0x00000000000879c3 */ /* 0x000e620000008800 */
[----:B------:R-:W-:Y:S02]  /*14a0*/  UMOV UR7, 0x400 ;  /* 0x0000040000077882 */ /* 0x000fe40000000000 */
[----:B------:R-:W-:-:S04]  /*14b0*/  UIADD3 UR7, UPT, UPT, UR7, 0x800, URZ ;  /* 0x0000080007077890 */ /* 0x000fc8000fffe0ff */
[----:B-1----:R-:W-:-:S06]  /*14c0*/  ULEA UR7, UR8, UR7, 0x18 ;  /* 0x0000000708077291 */ /* 0x002fcc000f8ec0ff */
[----:B------:R-:W-:Y:S02]  /*14d0*/  LEA R9, R9, UR7, 0x7 ;  /* 0x0000000709097c11 */ /* 0x000fe4000f8e38ff */
[----:B0-----:R-:W-:Y:S02]  /*14e0*/  LEA R12, R11, UR7, 0x7 ;  /* 0x000000070b0c7c11 */ /* 0x001fe4000f8e38ff */
[----:B------:R-:W-:Y:S02]  /*14f0*/  LEA R11, R10, UR7, 0x7 ;  /* 0x000000070a0b7c11 */ /* 0x000fe4000f8e38ff */
[----:B------:R-:W-:Y:S01]  /*1500*/  LEA R44, R17, UR7, 0x7 ;  /* 0x00000007112c7c11 */ /* 0x000fe2000f8e38ff */
[----:B------:R-:W-:Y:S02]  /*1510*/  IMAD R9, R22, 0x2, R9 ;  /* 0x0000000216097824 */ /* 0x000fe400078e0209 */
[----:B------:R-:W-:Y:S02]  /*1520*/  IMAD R21, R21, 0x2, R12 ;  /* 0x0000000215157824 */ /* 0x000fe400078e020c */
[----:B------:R-:W-:-:S02]  /*1530*/  IMAD R10, R20, 0x2, R11 ;  /* 0x00000002140a7824 */ /* 0x000fc400078e020b */
[----:B------:R-:W-:Y:S02]  /*1540*/  IMAD R44, R19, 0x2, R44 ;  /* 0x00000002132c7824 */ /* 0x000fe400078e022c */
[----:B------:R-:W-:-:S05]  /*1550*/  IMAD.IADD R20, R8, 0x1, R5 ;  /* 0x0000000108147824 */ /* 0x000fca00078e0205 */
[----:B------:R-:W-:Y:S01]  /*1560*/  ISETP.GE.U32.AND P0, PT, R20, 0x400, PT ;  /* 0x000004001400780c */ /* 0x000fe20003f06070 */
[----:B--2---:R0:W-:Y:S04]  /*1570*/  STS.U16 [R9], R18 ;  /* 0x0000001209007388 */ /* 0x0041e80000000400 */
[----:B---3--:R0:W-:Y:S04]  /*1580*/  STS.U16 [R21], R16 ;  /* 0x0000001015007388 */ /* 0x0081e80000000400 */
[----:B----4-:R0:W-:Y:S04]  /*1590*/  STS.U16 [R10], R43 ;  /* 0x0000002b0a007388 */ /* 0x0101e80000000400 */
[----:B-----5:R0:W-:Y:S01]  /*15a0*/  STS.U16 [R44], R23 ;  /* 0x000000172c007388 */ /* 0x0201e20000000400 */
[----:B------:R-:W-:Y:S05]  /*15b0*/  @!P0 BRA `(.L_x_10) ;  /* 0xfffffff800f88947 */ /* 0x000fea000383ffff */
.L_x_9:
[----:B0-----:R-:W-:Y:S05]  /*15c0*/  BSYNC.RECONVERGENT B0 ;  /* 0x0000000000007941 */ /* 0x001fea0003800200 */
.L_x_8:
[----:B------:R-:W0:Y:S01]  /*15d0*/  S2R R10, SR_LANEID ;  /* 0x00000000000a7919 */ /* 0x000e220000000000 */
[----:B------:R-:W5:Y:S01]  /*15e0*/  LDCU UR7, c[0x0][0x3a0] ;  /* 0x00007400ff0777ac */ /* 0x000f620008000800 */
[----:B------:R-:W-:-:S04]  /*15f0*/  UIADD3 UR4, UPT, UPT, UR4, 0x10, URZ ;  /* 0x0000001004047890 */ /* 0x000fc8000fffe0ff */
[----:B-----5:R-:W-:Y:S01]  /*1600*/  UISETP.GE.AND UP0, UPT, UR4, UR7, UPT ;  /* 0x000000070400728c */ /* 0x020fe2000bf06270 */
[--C-:B0-----:R-:W-:Y:S02]  /*1610*/  SHF.R.U32.HI R8, RZ, 0x3, R10.reuse ;  /* 0x00000003ff087819 */ /* 0x101fe4000001160a */
[----:B------:R-:W-:Y:S02]  /*1620*/  LOP3.LUT R9, R10, 0x7, RZ, 0xc0, !PT ;  /* 0x000000070a097812 */ /* 0x000fe400078ec0ff */
[----:B------:R-:W-:Y:S01]  /*1630*/  SHF.R.U32.HI R10, RZ, 0x4, R10 ;  /* 0x00000004ff0a7819 */ /* 0x000fe2000001160a */
[----:B------:R-:W-:-:S04]  /*1640*/  IMAD.SHL.U32 R8, R8, 0x8, RZ ;  /* 0x0000000808087824 */ /* 0x000fc800078e00ff */
[----:B------:R-:W-:Y:S01]  /*1650*/  IMAD.SHL.U32 R10, R10, 0x8, RZ ;  /* 0x000000080a0a7824 */ /* 0x000fe200078e00ff */
[----:B------:R-:W-:Y:S01]  /*1660*/  LOP3.LUT R9, R8, 0x8, R9, 0xe2, !PT ;  /* 0x0000000808097812 */ /* 0x000fe200078ee209 */
[----:B------:R-:W-:-:S04]  /*1670*/  VIADD R8, R40, 0x200 ;  /* 0x0000020028087836 */ /* 0x000fc80000000000 */
[C-C-:B------:R-:W-:Y:S02]  /*1680*/  IMAD R11, R9.reuse, 0x10, R10.reuse ;  /* 0x00000010090b7824 */ /* 0x140fe400078e020a */
[----:B------:R-:W-:Y:S02]  /*1690*/  IMAD R10, R9, 0x40, R10 ;  /* 0x00000040090a7824 */ /* 0x000fe400078e020a */
[----:B------:R-:W-:Y:S02]  /*16a0*/  VIADD R9, R41, 0x20 ;  /* 0x0000002029097836 */ /* 0x000fe40000000000 */
[C---:B--2-4-:R-:W-:Y:S01]  /*16b0*/  IMAD.U32 R12, R10.reuse, 0x2, R41 ;  /* 0x000000020a0c7824 */ /* 0x054fe200078e0029 */
[----:B------:R-:W-:Y:S01]  /*16c0*/  BAR.SYNC.DEFER_BLOCKING 0x0 ;  /* 0x0000000000007b1d */ /* 0x000fe20000010000 */
[----:B------:R-:W-:Y:S02]  /*16d0*/  IMAD.U32 R20, R11, 0x2, R8 ;  /* 0x000000020b147824 */ /* 0x000fe400078e0008 */
[----:B-1-3--:R-:W-:-:S02]  /*16e0*/  IMAD.U32 R16, R10, 0x2, R9 ;  /* 0x000000020a107824 */ /* 0x00afc400078e0009 */
[----:B------:R-:W-:-:S05]  /*16f0*/  IMAD.U32 R43, R11, 0x2, R40 ;  /* 0x000000020b2b7824 */ /* 0x000fca00078e0028 */
[----:B------:R-:W-:Y:S04]  /*1700*/  LDSM.16.M88.4 R8, [R43] ;  /* 0x000000002b08783b */ /* 0x000fe80000000200 */
[----:B------:R-:W0:Y:S04]  /*1710*/  LDSM.16.MT88.4 R12, [R12] ;  /* 0x000000000c0c783b */ /* 0x000e280000004200 */
[----:B------:R-:W1:Y:S04]  /*1720*/  LDSM.16.MT88.4 R16, [R16] ;  /* 0x000000001010783b */ /* 0x000e680000004200 */
[----:B------:R-:W2:Y:S01]  /*1730*/  LDSM.16.M88.4 R20, [R20] ;  /* 0x000000001414783b */ /* 0x000ea20000000200 */
[C---:B0-----:R-:W-:Y:S08]  /*1740*/  HMMA.16816.F16 R24, R8.reuse, R12, R24 ;  /* 0x0000000c0818723c */ /* 0x041ff00000000818 */
[C---:B------:R-:W-:Y:S08]  /*1750*/  HMMA.16816.F16 R26, R8.reuse, R14, R26 ;  /* 0x0000000e081a723c */ /* 0x040ff0000000081a */
[C---:B-1----:R-:W-:Y:S08]  /*1760*/  HMMA.16816.F16 R28, R8.reuse, R16, R28 ;  /* 0x00000010081c723c */ /* 0x042ff0000000081c */
[----:B------:R-:W-:Y:S08]  /*1770*/  HMMA.16816.F16 R30, R8, R18, R30 ;  /* 0x00000012081e723c */ /* 0x000ff0000000081e */
[C---:B--2---:R-:W-:Y:S08]  /*1780*/  HMMA.16816.F16 R32, R20.reuse, R12, R32 ;  /* 0x0000000c1420723c */ /* 0x044ff00000000820 */
[C---:B------:R-:W-:Y:S08]  /*1790*/  HMMA.16816.F16 R34, R20.reuse, R14, R34 ;  /* 0x0000000e1422723c */ /* 0x040ff00000000822 */
[C---:B------:R-:W-:Y:S08]  /*17a0*/  HMMA.16816.F16 R36, R20.reuse, R16, R36 ;  /* 0x000000101424723c */ /* 0x040ff00000000824 */
[----:B------:R-:W-:Y:S01]  /*17b0*/  HMMA.16816.F16 R38, R20, R18, R38 ;  /* 0x000000121426723c */ /* 0x000fe20000000826 */
[----:B------:R-:W-:Y:S06]  /*17c0*/  BAR.SYNC.DEFER_BLOCKING 0x0 ;  /* 0x0000000000007b1d */ /* 0x000fec0000010000 */
[----:B------:R-:W-:-:S13]  /*17d0*/  BRA.U !UP0, `(.L_x_11) ;  /* 0xffffffed08307547 */ /* 0x000fda000b83ffff */
.L_x_0:
[----:B------:R-:W0:Y:S01]  /*17e0*/  LDC.64 R4, c[0x0][0x398] ;  /* 0x0000e600ff047b82 */ /* 0x000e220000000a00 */
[----:B------:R-:W-:Y:S02]  /*17f0*/  LEA R0, R3, UR5, 0x5 ;  /* 0x0000000503007c11 */ /* 0x000fe4000f8e28ff */
[----:B------:R-:W-:-:S03]  /*1800*/  LEA R3, R2, UR6, 0x5 ;  /* 0x0000000602037c11 */ /* 0x000fc6000f8e28ff */
[C---:B------:R-:W-:Y:S02]  /*1810*/  VIADD R2, R0.reuse, 0x10 ;  /* 0x0000001000027836 */ /* 0x040fe40000000000 */
[C---:B------:R-:W-:Y:S01]  /*1820*/  VIADD R7, R3.reuse, 0x10 ;  /* 0x0000001003077836 */ /* 0x040fe20000000000 */
[-C--:B0-----:R-:W-:Y:S02]  /*1830*/  ISETP.GE.AND P0, PT, R0, R5.reuse, PT ;  /* 0x000000050000720c */ /* 0x081fe40003f06270 */
[-C--:B------:R-:W-:Y:S02]  /*1840*/  ISETP.GE.AND P1, PT, R2, R5.reuse, PT ;  /* 0x000000050200720c */ /* 0x080fe40003f26270 */
[-C--:B------:R-:W-:Y:S02]  /*1850*/  ISETP.GE.OR P3, PT, R3, R4.reuse, P0 ;  /* 0x000000040300720c */ /* 0x080fe40000766670 */
[-C--:B------:R-:W-:Y:S02]  /*1860*/  ISETP.GE.OR P2, PT, R7, R4.reuse, P1 ;  /* 0x000000040700720c */ /* 0x080fe40000f46670 */
[CC--:B------:R-:W-:Y:S01]  /*1870*/  ISETP.GE.OR P1, PT, R3.reuse, R4.reuse, P1 ;  /* 0x000000040300720c */ /* 0x0c0fe20000f26670 */
[----:B------:R-:W-:Y:S01]  /*1880*/  IMAD R3, R3, R5, RZ ;  /* 0x0000000503037224 */ /* 0x000fe200078e02ff */
[----:B------:R-:W-:-:S07]  /*1890*/  ISETP.GE.OR P0, PT, R7, R4, P0 ;  /* 0x000000040700720c */ /* 0x000fce0000706670 */
[----:B------:R-:W-:Y:S06]  /*18a0*/  @P3 BRA `(.L_x_12) ;  /* 0x0000000000443947 */ /* 0x000fec0003800000 */
[----:B------:R-:W0:Y:S01]  /*18b0*/  S2R R11, SR_LANEID ;  /* 0x00000000000b7919 */ /* 0x000e220000000000 */
[----:B------:R-:W1:Y:S01]  /*18c0*/  LDC.64 R6, c[0x0][0x390] ;  /* 0x0000e400ff067b82 */ /* 0x000e620000000a00 */
[----:B------:R-:W-:Y:S01]  /*18d0*/  IMAD.IADD R9, R0, 0x1, R3 ;  /* 0x0000000100097824 */ /* 0x000fe200078e0203 */
[----:B------:R-:W-:Y:S01]  /*18e0*/  SHF.R.U32.HI R13, RZ, 0x1, R5 ;  /* 0x00000001ff0d7819 */ /* 0x000fe20000011605 */
[----:B------:R-:W-:Y:S05]  /*18f0*/  WARPSYNC.ALL ;  /* 0x0000000000007948 */ /* 0x000fea0003800000 */
[----:B-1----:R-:W-:-:S04]  /*1900*/  IMAD.WIDE R6, R9, 0x2, R6 ;  /* 0x0000000209067825 */ /* 0x002fc800078e0206 */
[----:B------:R-:W-:Y:S01]  /*1910*/  IMAD.MOV.U32 R9, RZ, RZ, RZ ;  /* 0x000000ffff097224 */ /* 0x000fe200078e00ff */
[----:B0-----:R-:W-:Y:S02]  /*1920*/  LOP3.LUT R8, R11, 0x3, RZ, 0xc0, !PT ;  /* 0x000000030b087812 */ /* 0x001fe400078ec0ff */
[----:B------:R-:W-:-:S05]  /*1930*/  SHF.R.U32.HI R11, RZ, 0x2, R11 ;  /* 0x00000002ff0b7819 */ /* 0x000fca000001160b */
[----:B------:R-:W-:-:S03]  /*1940*/  IMAD.WIDE.U32 R8, R11, R13, R8 ;  /* 0x0000000d0b087225 */ /* 0x000fc600078e0008 */
[----:B------:R-:W-:-:S04]  /*1950*/  LEA R6, P3, R8, R6, 0x2 ;  /* 0x0000000608067211 */ /* 0x000fc800078610ff */
[----:B------:R-:W-:-:S03]  /*1960*/  LEA.HI.X R7, R8, R7, R9, 0x2, P3 ;  /* 0x0000000708077211 */ /* 0x000fc600018f1409 */
[----:B------:R-:W-:Y:S02]  /*1970*/  IMAD.WIDE.U32 R8, R13, 0x20, R6 ;  /* 0x000000200d087825 */ /* 0x000fe400078e0006 */
[----:B------:R0:W-:Y:S04]  /*1980*/  STG.E desc[UR10][R6.64], R24 ;  /* 0x0000001806007986 */ /* 0x0001e8000c10190a */
[----:B------:R0:W-:Y:S04]  /*1990*/  STG.E desc[UR10][R8.64], R25 ;  /* 0x0000001908007986 */ /* 0x0001e8000c10190a */
[----:B------:R0:W-:Y:S04]  /*19a0*/  STG.E desc[UR10][R6.64+0x10], R26 ;  /* 0x0000101a06007986 */ /* 0x0001e8000c10190a */
[----:B------:R0:W-:Y:S02]  /*19b0*/  STG.E desc[UR10][R8.64+0x10], R27 ;  /* 0x0000101b08007986 */ /* 0x0001e4000c10190a */
.L_x_12:
[----:B------:R-:W-:Y:S05]  /*19c0*/  @P1 BRA `(.L_x_13) ;  /* 0x0000000000501947 */ /* 0x000fea0003800000 */
[----:B0-----:R-:W0:Y:S01]  /*19d0*/  S2R R7, SR_LANEID ;  /* 0x0000000000077919 */ /* 0x001e220000000000 */
[----:B------:R-:W1:Y:S01]  /*19e0*/  LDCU.64 UR4, c[0x0][0x390] ;  /* 0x00007200ff0477ac */ /* 0x000e620008000a00 */
[----:B------:R-:W-:Y:S02]  /*19f0*/  SHF.R.S32.HI R2, RZ, 0x1f, R0 ;  /* 0x0000001fff027819 */ /* 0x000fe40000011400 */
[----:B------:R-:W-:Y:S02]  /*1a00*/  IADD3 R4, P1, PT, R0, R3, RZ ;  /* 0x0000000300047210 */ /* 0x000fe40007f3e0ff */
[----:B------:R-:W-:Y:S02]  /*1a10*/  SHF.R.U32.HI R15, RZ, 0x1, R5 ;  /* 0x00000001ff0f7819 */ /* 0x000fe40000011605 */
[----:B------:R-:W-:Y:S02]  /*1a20*/  LEA.HI.X.SX32 R13, R3, R2, 0x1, P1 ;  /* 0x00000002030d7211 */ /* 0x000fe400008f0eff */
[----:B-1----:R-:W-:-:S02]  /*1a30*/  LEA R11, P1, R4, UR4, 0x1 ;  /* 0x00000004040b7c11 */ /* 0x002fc4000f8208ff */
[----:B0-----:R-:W-:Y:S02]  /*1a40*/  LOP3.LUT R6, R7, 0x3, RZ, 0xc0, !PT ;  /* 0x0000000307067812 */ /* 0x001fe400078ec0ff */
[----:B------:R-:W-:Y:S01]  /*1a50*/  SHF.R.U32.HI R9, RZ, 0x2, R7 ;  /* 0x00000002ff097819 */ /* 0x000fe20000011607 */
[----:B------:R-:W-:-:S04]  /*1a60*/  IMAD.MOV.U32 R7, RZ, RZ, RZ ;  /* 0x000000ffff077224 */ /* 0x000fc800078e00ff */
[----:B------:R-:W-:Y:S01]  /*1a70*/  IMAD.WIDE.U32 R8, R9, R15, R6 ;  /* 0x0000000f09087225 */ /* 0x000fe200078e0006 */
[----:B------:R-:W-:Y:S01]  /*1a80*/  LEA.HI.X R7, R4, UR5, R13, 0x1, P1 ;  /* 0x0000000504077c11 */ /* 0x000fe200088f0c0d */
[----:B------:R-:W-:Y:S05]  /*1a90*/  WARPSYNC.ALL ;  /* 0x0000000000007948 */ /* 0x000fea0003800000 */
[----:B------:R-:W-:-:S04]  /*1aa0*/  LEA R6, P1, R8, R11, 0x2 ;  /* 0x0000000b08067211 */ /* 0x000fc800078210ff */
[----:B------:R-:W-:-:S03]  /*1ab0*/  LEA.HI.X R7, R8, R7, R9, 0x2, P1 ;  /* 0x0000000708077211 */ /* 0x000fc600008f1409 */
[----:B------:R-:W-:Y:S02]  /*1ac0*/  IMAD.WIDE.U32 R8, R15, 0x20, R6 ;  /* 0x000000200f087825 */ /* 0x000fe400078e0006 */
[----:B------:R1:W-:Y:S04]  /*1ad0*/  STG.E desc[UR10][R6.64+0x20], R28 ;  /* 0x0000201c06007986 */ /* 0x0003e8000c10190a */
[----:B------:R1:W-:Y:S04]  /*1ae0*/  STG.E desc[UR10][R8.64+0x20], R29 ;  /* 0x0000201d08007986 */ /* 0x0003e8000c10190a */
[----:B------:R1:W-:Y:S04]  /*1af0*/  STG.E desc[UR10][R6.64+0x30], R30 ;  /* 0x0000301e06007986 */ /* 0x0003e8000c10190a */
[----:B------:R1:W-:Y:S02]  /*1b00*/  STG.E desc[UR10][R8.64+0x30], R31 ;  /* 0x0000301f08007986 */ /* 0x0003e4000c10190a */
.L_x_13:
[----:B01----:R-:W-:Y:S01]  /*1b10*/  IMAD R9, R5, 0x10, R3 ;  /* 0x0000001005097824 */ /* 0x003fe200078e0203 */
        /* <DEDUP_REMOVED lines=18> */
.L_x_14:
[----:B------:R-:W-:Y:S05]  /*1c40*/  @P2 EXIT ;  /* 0x000000000000294d */ /* 0x000fea0003800000 */
[----:B------:R-:W1:Y:S01]  /*1c50*/  S2R R4, SR_LANEID ;  /* 0x0000000000047919 */ /* 0x000e620000000000 */
[----:B------:R-:W2:Y:S01]  /*1c60*/  LDCU.64 UR4, c[0x0][0x390] ;  /* 0x00007200ff0477ac */ /* 0x000ea20008000a00 */
[----:B0-----:R-:W-:Y:S02]  /*1c70*/  SHF.R.S32.HI R3, RZ, 0x1f, R9 ;  /* 0x0000001fff037819 */ /* 0x001fe40000011409 */
[C---:B------:R-:W-:Y:S02]  /*1c80*/  IADD3 R9, P0, PT, R0.reuse, R9, RZ ;  /* 0x0000000900097210 */ /* 0x040fe40007f1e0ff */
[----:B------:R-:W-:Y:S02]  /*1c90*/  SHF.R.U32.HI R11, RZ, 0x1, R5 ;  /* 0x00000001ff0b7819 */ /* 0x000fe40000011605 */
[----:B------:R-:W-:Y:S01]  /*1ca0*/  LEA.HI.X.SX32 R0, R0, R3, 0x1, P0 ;  /* 0x0000000300007211 */ /* 0x000fe200000f0eff */
[----:B------:R-:W-:Y:S01]  /*1cb0*/  IMAD.MOV.U32 R3, RZ, RZ, RZ ;  /* 0x000000ffff037224 */ /* 0x000fe200078e00ff */
[----:B--2---:R-:W-:-:S02]  /*1cc0*/  LEA R7, P0, R9, UR4, 0x1 ;  /* 0x0000000409077c11 */ /* 0x004fc4000f8008ff */
[----:B-1----:R-:W-:Y:S02]  /*1cd0*/  LOP3.LUT R2, R4, 0x3, RZ, 0xc0, !PT ;  /* 0x0000000304027812 */ /* 0x002fe400078ec0ff */
[----:B------:R-:W-:-:S05]  /*1ce0*/  SHF.R.U32.HI R5, RZ, 0x2, R4 ;  /* 0x00000002ff057819 */ /* 0x000fca0000011604 */
[----:B------:R-:W-:Y:S01]  /*1cf0*/  IMAD.WIDE.U32 R4, R5, R11, R2 ;  /* 0x0000000b05047225 */ /* 0x000fe200078e0002 */
[----:B------:R-:W-:Y:S01]  /*1d00*/  LEA.HI.X R3, R9, UR5, R0, 0x1, P0 ;  /* 0x0000000509037c11 */ /* 0x000fe200080f0c00 */
[----:B------:R-:W-:Y:S05]  /*1d10*/  WARPSYNC.ALL ;  /* 0x0000000000007948 */ /* 0x000fea0003800000 */
[----:B------:R-:W-:-:S04]  /*1d20*/  LEA R2, P0, R4, R7, 0x2 ;  /* 0x0000000704027211 */ /* 0x000fc800078010ff */
[----:B------:R-:W-:-:S03]  /*1d30*/  LEA.HI.X R3, R4, R3, R5, 0x2, P0 ;  /* 0x0000000304037211 */ /* 0x000fc600000f1405 */
[----:B------:R-:W-:Y:S02]  /*1d40*/  IMAD.WIDE.U32 R4, R11, 0x20, R2 ;  /* 0x000000200b047825 */ /* 0x000fe400078e0002 */
[----:B------:R-:W-:Y:S04]  /*1d50*/  STG.E desc[UR10][R2.64+0x20], R36 ;  /* 0x0000202402007986 */ /* 0x000fe8000c10190a */
[----:B------:R-:W-:Y:S04]  /*1d60*/  STG.E desc[UR10][R4.64+0x20], R37 ;  /* 0x0000202504007986 */ /* 0x000fe8000c10190a */
[----:B------:R-:W-:Y:S04]  /*1d70*/  STG.E desc[UR10][R2.64+0x30], R38 ;  /* 0x0000302602007986 */ /* 0x000fe8000c10190a */
[----:B------:R-:W-:Y:S01]  /*1d80*/  STG.E desc[UR10][R4.64+0x30], R39 ;  /* 0x0000302704007986 */ /* 0x000fe2000c10190a */
[----:B------:R-:W-:Y:S05]  /*1d90*/  EXIT ;  /* 0x000000000000794d */ /* 0x000fea0003800000 */
.L_x_15:
[----:B------:R-:W-:-:S00]  /*1da0*/  BRA `(.L_x_15) ;  /* 0xfffffffc00fc7947 */ /* 0x000fc0000383ffff */
[----:B------:R-:W-:-:S00]  /*1db0*/  NOP ;  /* 0x0000000000007918 */ /* 0x000fc00000000000 */
        /* <DEDUP_REMOVED lines=12> */
.L_x_32:


//--------------------- .text._Z25block_swizzle_gemm_kernelILb0EEvPK6__halfS2_PS0_iiiii --------------------------
	.section	.text._Z25block_swizzle_gemm_kernelILb0EEvPK6__halfS2_PS0_iiiii,"ax",@progbits
	.align	128
        .global         _Z25block_swizzle_gemm_kernelILb0EEvPK6__halfS2_PS0_iiiii
        .type           _Z25block_swizzle_gemm_kernelILb0EEvPK6__halfS2_PS0_iiiii,@function
        .size           _Z25block_swizzle_gemm_kernelILb0EEvPK6__halfS2_PS0_iiiii,(.L_x_33 - _Z25block_swizzle_gemm_kernelILb0EEvPK6__halfS2_PS0_iiiii)
        .other          _Z25block_swizzle_gemm_kernelILb0EEvPK6__halfS2_PS0_iiiii,@"STO_CUDA_ENTRY STV_DEFAULT"
_Z25block_swizzle_gemm_kernelILb0EEvPK6__halfS2_PS0_iiiii:
.text._Z25block_swizzle_gemm_kernelILb0EEvPK6__halfS2_PS0_iiiii:
[----:B------:R-:W-:Y:S01]  /*0000*/  LDC R1, c[0x0][0x37c] ;  /* 0x0000df00ff017b82 */ /* 0x000fe20000000800 */
[----:B------:R-:W0:Y:S01]  /*0010*/  S2R R0, SR_TID.X ;  /* 0x0000000000007919 */ /* 0x000e220000002100 */
[----:B------:R-:W1:Y:S06]  /*0020*/  LDCU UR4, c[0x0][0x3a0] ;  /* 0x00007400ff0477ac */ /* 0x000e6c0008000800 */
[----:B------:R-:W2:Y:S01]  /*0030*/  S2UR UR5, SR_CTAID.Y ;  /* 0x00000000000579c3 */ /* 0x000ea20000002600 */
[----:B------:R-:W-:Y:S02]  /*0040*/  CS2R R30, SRZ ;  /* 0x00000000001e7805 */ /* 0x000fe4000001ff00 */
[----:B------:R-:W-:-:S02]  /*0050*/  CS2R R28, SRZ ;  /* 0x00000000001c7805 */ /* 0x000fc4000001ff00 */
[----:B------:R-:W-:Y:S02]  /*0060*/  CS2R R26, SRZ ;  /* 0x00000000001a7805 */ /* 0x000fe4000001ff00 */
[----:B------:R-:W-:Y:S02]  /*0070*/  CS2R R24, SRZ ;  /* 0x0000000000187805 */ /* 0x000fe4000001ff00 */
[----:B------:R-:W-:Y:S02]  /*0080*/  CS2R R10, SRZ ;  /* 0x00000000000a7805 */ /* 0x000fe4000001ff00 */
[----:B------:R-:W-:Y:S02]  /*0090*/  CS2R R8, SRZ ;  /* 0x0000000000087805 */ /* 0x000fe4000001ff00 */
[----:B------:R-:W-:Y:S01]  /*00a0*/  CS2R R6, SRZ ;  /* 0x0000000000067805 */ /* 0x000fe2000001ff00 */
[----:B------:R-:W3:Y:S01]  /*00b0*/  S2UR UR6, SR_CTAID.X ;  /* 0x00000000000679c3 */ /* 0x000ee20000002500 */
[----:B------:R-:W-:Y:S01]  /*00c0*/  CS2R R4, SRZ ;  /* 0x0000000000047805 */ /* 0x000fe2000001ff00 */
[----:B------:R-:W4:Y:S01]  /*00d0*/  LDCU.64 UR10, c[0x0][0x358] ;  /* 0x00006b00ff0a77ac */ /* 0x000f220008000a00 */
[----:B-1----:R-:W-:-:S02]  /*00e0*/  UISETP.GE.AND UP0, UPT, UR4, 0x1, UPT ;  /* 0x000000010400788c */ /* 0x002fc4000bf06270 */
[----:B--2---:R-:W-:Y:S01]  /*00f0*/  USHF.L.U32 UR5, UR5, 0x6, URZ ;  /* 0x0000000605057899 */ /* 0x004fe200080006ff */
[----:B0-----:R-:W-:Y:S01]  /*0100*/  SHF.R.U32.HI R33, RZ, 0x6, R0 ;  /* 0x00000006ff217819 */ /* 0x001fe20000011600 */
[----:B---3--:R-:W-:-:S05]  /*0110*/  USHF.L.U32 UR6, UR6, 0x6, URZ ;  /* 0x0000000606067899 */ /* 0x008fca00080006ff */
[----:B----4-:R-:W-:Y:S07]  /*0120*/  BRA.U !UP0, `(.L_x_16) ;  /* 0x0000001508887547 */ /* 0x010fee000b800000 */
[----:B------:R-:W0:Y:S01]  /*0130*/  LDC R3, c[0x0][0x360] ;  /* 0x0000d800ff037b82 */ /* 0x000e220000000800 */
[----:B------:R-:W-:Y:S01]  /*0140*/  IMAD.MOV.U32 R30, RZ, RZ, RZ ;  /* 0x000000ffff1e7224 */ /* 0x000fe200078e00ff */
[----:B------:R-:W-:Y:S02]  /*0150*/  CS2R R28, SRZ ;  /* 0x00000000001c7805 */ /* 0x000fe4000001ff00 */
[----:B------:R-:W-:Y:S02]  /*0160*/  CS2R R26, SRZ ;  /* 0x00000000001a7805 */ /* 0x000fe4000001ff00 */
[----:B------:R-:W-:Y:S02]  /*0170*/  CS2R R24, SRZ ;  /* 0x0000000000187805 */ /* 0x000fe4000001ff00 */
[----:B------:R-:W-:Y:S01]  /*0180*/  CS2R R10, SRZ ;  /* 0x00000000000a7805 */ /* 0x000fe2000001ff00 */
[----:B------:R-:W-:Y:S01]  /*0190*/  UMOV UR4, URZ ;  /* 0x000000ff00047c82 */ /* 0x000fe20008000000 */
[----:B0-----:R-:W0:Y:S01]  /*01a0*/  I2F.U32.RP R6, R3 ;  /* 0x0000000300067306 */ /* 0x001e220000209000 */
[----:B------:R-:W-:Y:S01]  /*01b0*/  IMAD.IADD R2, R0, 0x1, R3 ;  /* 0x0000000100027824 */ /* 0x000fe200078e0203 */
[----:B------:R-:W-:-:S03]  /*01c0*/  ISETP.NE.U32.AND P2, PT, R3, RZ, PT ;  /* 0x000000ff0300720c */ /* 0x000fc60003f45070 */
[C---:B------:R-:W-:Y:S01]  /*01d0*/  IMAD.IADD R34, R2.reuse, 0x1, R3 ;  /* 0x0000000102227824 */ /* 0x040fe200078e0203 */
[C---:B------:R-:W-:Y:S02]  /*01e0*/  ISETP.GE.U32.AND P0, PT, R2.reuse, 0x400, PT ;  /* 0x000004000200780c */ /* 0x040fe40003f06070 */
[----:B------:R-:W-:Y:S02]  /*01f0*/  VIMNMX.U32 R7, PT, PT, R2, 0x400, !PT ;  /* 0x0000040002077848 */ /* 0x000fe40007fe0000 */
[----:B------:R-:W-:Y:S01]  /*0200*/  SEL R32, RZ, 0x1, P0 ;  /* 0x00000001ff207807 */ /* 0x000fe20000000000 */
[----:B0-----:R-:W0:Y:S02]  /*0210*/  MUFU.RCP R6, R6 ;  /* 0x0000000600067308 */ /* 0x001e240000001000 */
[----:B0-----:R-:W-:-:S06]  /*0220*/  VIADD R5, R6, 0xffffffe ;  /* 0x0ffffffe06057836 */ /* 0x001fcc0000000000 */
[----:B------:R-:W0:Y:S02]  /*0230*/  F2I.FTZ.U32.TRUNC.NTZ R5, R5 ;  /* 0x0000000500057305 */ /* 0x000e24000021f000 */
[----:B0-----:R-:W-:-:S04]  /*0240*/  IMAD.MOV R4, RZ, RZ, -R5 ;  /* 0x000000ffff047224 */ /* 0x001fc800078e0a05 */
[----:B------:R-:W-:Y:S02]  /*0250*/  IMAD R9, R4, R3, RZ ;  /* 0x0000000304097224 */ /* 0x000fe400078e02ff */
[----:B------:R-:W-:-:S04]  /*0260*/  IMAD.MOV.U32 R4, RZ, RZ, RZ ;  /* 0x000000ffff047224 */ /* 0x000fc800078e00ff */
[----:B------:R-:W-:Y:S01]  /*0270*/  IMAD.HI.U32 R9, R5, R9, R4 ;  /* 0x0000000905097227 */ /* 0x000fe200078e0004 */
[----:B------:R-:W-:Y:S02]  /*0280*/  IADD3 R4, PT, PT, R7, -R2, -R32 ;  /* 0x8000000207047210 */ /* 0x000fe40007ffe820 */
[----:B------:R-:W-:-:S03]  /*0290*/  CS2R R6, SRZ ;  /* 0x0000000000067805 */ /* 0x000fc6000001ff00 */
[----:B------:R-:W-:-:S04]  /*02a0*/  IMAD.HI.U32 R9, R9, R4, RZ ;  /* 0x0000000409097227 */ /* 0x000fc800078e00ff */
[----:B------:R-:W-:-:S04]  /*02b0*/  IMAD.MOV R5, RZ, RZ, -R9 ;  /* 0x000000ffff057224 */ /* 0x000fc800078e0a09 */
[----:B------:R-:W-:Y:S02]  /*02c0*/  IMAD R4, R3, R5, R4 ;  /* 0x0000000503047224 */ /* 0x000fe400078e0204 */
[----:B------:R-:W-:-:S03]  /*02d0*/  IMAD.MOV.U32 R5, RZ, RZ, RZ ;  /* 0x000000ffff057224 */ /* 0x000fc600078e00ff */
[----:B------:R-:W-:-:S13]  /*02e0*/  ISETP.GE.U32.AND P0, PT, R4, R3, PT ;  /* 0x000000030400720c */ /* 0x000fda0003f06070 */
[----:B------:R-:W-:Y:S02]  /*02f0*/  @P0 IMAD.IADD R4, R4, 0x1, -R3 ;  /* 0x0000000104040824 */ /* 0x000fe400078e0a03 */
[----:B------:R-:W-:-:S03]  /*0300*/  @P0 VIADD R9, R9, 0x1 ;  /* 0x0000000109090836 */ /* 0x000fc60000000000 */
[----:B------:R-:W-:Y:S01]  /*0310*/  ISETP.GE.U32.AND P1, PT, R4, R3, PT ;  /* 0x000000030400720c */ /* 0x000fe20003f26070 */
[----:B------:R-:W-:-:S12]  /*0320*/  IMAD.MOV.U32 R4, RZ, RZ, RZ ;  /* 0x000000ffff047224 */ /* 0x000fd800078e00ff */
[----:B------:R-:W-:Y:S01]  /*0330*/  @P1 VIADD R9, R9, 0x1 ;  /* 0x0000000109091836 */ /* 0x000fe20000000000 */
[----:B------:R-:W-:-:S05]  /*0340*/  @!P2 LOP3.LUT R9, RZ, R3, RZ, 0x33, !PT ;  /* 0x00000003ff09a212 */ /* 0x000fca00078e33ff */
[----:B------:R-:W-:Y:S01]  /*0350*/  IMAD.IADD R32, R32, 0x1, R9 ;  /* 0x0000000120207824 */ /* 0x000fe200078e0209 */
[----:B------:R-:W-:-:S07]  /*0360*/  CS2R R8, SRZ ;  /* 0x0000000000087805 */ /* 0x000fce000001ff00 */
.L_x_27:
[----:B------:R-:W-:Y:S01]  /*0370*/  LOP3.LUT R12, R32, 0x3, RZ, 0xc0, !PT ;  /* 0x00000003200c7812 */ /* 0x000fe200078ec0ff */
[----:B------:R-:W-:Y:S01]  /*0380*/  BSSY.RECONVERGENT B0, `(.L_x_17) ;  /* 0x000003d000007945 */ /* 0x000fe20003800200 */
[----:B------:R-:W-:Y:S02]  /*0390*/  IMAD.MOV.U32 R22, RZ, RZ, R0 ;  /* 0x000000ffff167224 */ /* 0x000fe400078e0000 */
[----:B------:R-:W-:-:S13]  /*03a0*/  ISETP.NE.AND P0, PT, R12, 0x3, PT ;  /* 0x000000030c00780c */ /* 0x000fda0003f05270 */
[----:B------:R-:W-:Y:S05]  /*03b0*/  @!P0 BRA `(.L_x_18) ;  /* 0x0000000000e48947 */ /* 0x000fea0003800000 */
[----:B------:R-:W0:Y:S01]  /*03c0*/  LDC R13, c[0x0][0x3a0] ;  /* 0x0000e800ff0d7b82 */ /* 0x000e220000000800 */
[C---:B------:R-:W-:Y:S02]  /*03d0*/  LOP3.LUT R19, R0.reuse, 0xf, RZ, 0xc0, !PT ;  /* 0x0000000f00137812 */ /* 0x040fe400078ec0ff */
[----:B------:R-:W-:-:S03]  /*03e0*/  LEA.HI R18, R0, UR5, RZ, 0x1c ;  /* 0x0000000500127c11 */ /* 0x000fc6000f8fe0ff */
[----:B------:R-:W-:Y:S02]  /*03f0*/  VIADD R16, R19, UR4 ;  /* 0x0000000413107c36 */ /* 0x000fe40008000000 */
[----:B------:R-:W1:Y:S03]  /*0400*/  LDC R17, c[0x0][0x398] ;  /* 0x0000e600ff117b82 */ /* 0x000e660000000800 */
[----:B0-----:R-:W-:-:S04]  /*0410*/  ISETP.GE.AND P0, PT, R16, R13, PT ;  /* 0x0000000d1000720c */ /* 0x001fc80003f06270 */
[----:B-1----:R-:W-:-:S13]  /*0420*/  ISETP.GE.OR P0, PT, R18, R17, P0 ;  /* 0x000000111200720c */ /* 0x002fda0000706670 */
[----:B------:R-:W0:Y:S01]  /*0430*/  @!P0 LDC.64 R14, c[0x0][0x380] ;  /* 0x0000e000ff0e8b82 */ /* 0x000e220000000a00 */
[----:B------:R-:W-:Y:S01]  /*0440*/  @!P0 IMAD R21, R18, R13, R16 ;  /* 0x0000000d12158224 */ /* 0x000fe200078e0210 */
[----:B------:R-:W-:-:S03]  /*0450*/  PRMT R18, RZ, 0x7610, R18 ;  /* 0x00007610ff127816 */ /* 0x000fc60000000012 */
[----:B0-----:R-:W-:-:S05]  /*0460*/  @!P0 IMAD.WIDE.U32 R14, R21, 0x2, R14 ;  /* 0x00000002150e8825 */ /* 0x001fca00078e000e */
[----:B------:R-:W2:Y:S01]  /*0470*/  @!P0 LDG.E.U16.CONSTANT R18, desc[UR10][R14.64] ;  /* 0x0000000a0e128981 */ /* 0x000ea2000c1e9500 */
[----:B------:R-:W-:Y:S01]  /*0480*/  MOV R16, 0x400 ;  /* 0x0000040000107802 */ /* 0x000fe20000000f00 */
[----:B------:R-:W-:Y:S01]  /*0490*/  IMAD.SHL.U32 R20, R0, 0x2, RZ ;  /* 0x0000000200147824 */ /* 0x000fe200078e00ff */
[----:B------:R-:W-:Y:S01]  /*04a0*/  ISETP.NE.AND P0, PT, R12, RZ, PT ;  /* 0x000000ff0c00720c */ /* 0x000fe20003f05270 */
[----:B------:R-:W0:Y:S01]  /*04b0*/  S2R R21, SR_CgaCtaId ;  /* 0x0000000000157919 */ /* 0x000e220000008800 */
[----:B------:R-:W-:Y:S01]  /*04c0*/  IMAD.MOV.U32 R22, RZ, RZ, R2 ;  /* 0x000000ffff167224 */ /* 0x000fe200078e0002 */
[----:B0-----:R-:W-:Y:S02]  /*04d0*/  LEA R16, R21, R16, 0x18 ;  /* 0x0000001015107211 */ /* 0x001fe400078ec0ff */
[----:B------:R-:W-:-:S05]  /*04e0*/  LOP3.LUT R21, R20, 0x7e0, RZ, 0xc0, !PT ;  /* 0x000007e014157812 */ /* 0x000fca00078ec0ff */
[----:B------:R-:W-:-:S04]  /*04f0*/  IMAD.IADD R20, R16, 0x1, R21 ;  /* 0x0000000110147824 */ /* 0x000fc800078e0215 */
[----:B------:R-:W-:-:S05]  /*0500*/  IMAD R19, R19, 0x2, R20 ;  /* 0x0000000213137824 */ /* 0x000fca00078e0214 */
[----:B--2---:R0:W-:Y:S01]  /*0510*/  STS.U16 [R19], R18 ;  /* 0x0000001213007388 */ /* 0x0041e20000000400 */
[----:B------:R-:W-:Y:S05]  /*0520*/  @!P0 BRA `(.L_x_18) ;  /* 0x0000000000888947 */ /* 0x000fea0003800000 */
[C---:B0-----:R-:W-:Y:S02]  /*0530*/  LOP3.LUT R18, R2.reuse, 0xf, RZ, 0xc0, !PT ;  /* 0x0000000f02127812 */ /* 0x041fe400078ec0ff */
[----:B------:R-:W-:Y:S02]  /*0540*/  LEA.HI R22, R2, UR5, RZ, 0x1c ;  /* 0x0000000502167c11 */ /* 0x000fe4000f8fe0ff */
[----:B------:R-:W-:Y:S01]  /*0550*/  PRMT R19, RZ, 0x7610, R19 ;  /* 0x00007610ff137816 */ /* 0x000fe20000000013 */
[----:B------:R-:W-:-:S05]  /*0560*/  VIADD R20, R18, UR4 ;  /* 0x0000000412147c36 */ /* 0x000fca0008000000 */
[----:B------:R-:W-:-:S04]  /*0570*/  ISETP.GE.AND P0, PT, R20, R13, PT ;  /* 0x0000000d1400720c */ /* 0x000fc80003f06270 */
[----:B------:R-:W-:-:S13]  /*0580*/  ISETP.GE.OR P0, PT, R22, R17, P0 ;  /* 0x000000111600720c */ /* 0x000fda0000706670 */
[----:B------:R-:W0:Y:S01]  /*0590*/  @!P0 LDC.64 R14, c[0x0][0x380] ;  /* 0x0000e000ff0e8b82 */ /* 0x000e220000000a00 */
[----:B------:R-:W-:-:S04]  /*05a0*/  @!P0 IMAD R21, R22, R13, R20 ;  /* 0x0000000d16158224 */ /* 0x000fc800078e0214 */
[----:B0-----:R-:W-:-:S05]  /*05b0*/  @!P0 IMAD.WIDE.U32 R14, R21, 0x2, R14 ;  /* 0x00000002150e8825 */ /* 0x001fca00078e000e */
[----:B------:R-:W2:Y:S01]  /*05c0*/  @!P0 LDG.E.U16.CONSTANT R19, desc[UR10][R14.64] ;  /* 0x0000000a0e138981 */ /* 0x000ea2000c1e9500 */
[----:B------:R-:W-:Y:S01]  /*05d0*/  IMAD.SHL.U32 R20, R2, 0x2, RZ ;  /* 0x0000000202147824 */ /* 0x000fe200078e00ff */
[----:B------:R-:W-:Y:S01]  /*05e0*/  ISETP.NE.AND P0, PT, R12, 0x1, PT ;  /* 0x000000010c00780c */ /* 0x000fe20003f05270 */
[----:B------:R-:W-:-:S03]  /*05f0*/  IMAD.MOV.U32 R22, RZ, RZ, R34 ;  /* 0x000000ffff167224 */ /* 0x000fc600078e0022 */
[----:B------:R-:W-:-:S05]  /*0600*/  LOP3.LUT R21, R20, 0xffffffe0, RZ, 0xc0, !PT ;  /* 0xffffffe014157812 */ /* 0x000fca00078ec0ff */
[----:B------:R-:W-:-:S04]  /*0610*/  IMAD.IADD R21, R16, 0x1, R21 ;  /* 0x0000000110157824 */ /* 0x000fc800078e0215 */
[----:B------:R-:W-:-:S05]  /*0620*/  IMAD R18, R18, 0x2, R21 ;  /* 0x0000000212127824 */ /* 0x000fca00078e0215 */
[----:B--2---:R1:W-:Y:S01]  /*0630*/  STS.U16 [R18], R19 ;  /* 0x0000001312007388 */ /* 0x0043e20000000400 */
[----:B------:R-:W-:Y:S05]  /*0640*/  @!P0 BRA `(.L_x_18) ;  /* 0x0000000000408947 */ /* 0x000fea0003800000 */
[C---:B-1----:R-:W-:Y:S02]  /*0650*/  LOP3.LUT R18, R34.reuse, 0xf, RZ, 0xc0, !PT ;  /* 0x0000000f22127812 */ /* 0x042fe400078ec0ff */
[----:B------:R-:W-:-:S03]  /*0660*/  LEA.HI R22, R34, UR5, RZ, 0x1c ;  /* 0x0000000522167c11 */ /* 0x000fc6000f8fe0ff */
[----:B------:R-:W-:-:S05]  /*0670*/  VIADD R20, R18, UR4 ;  /* 0x0000000412147c36 */ /* 0x000fca0008000000 */
[----:B------:R-:W-:-:S04]  /*0680*/  ISETP.GE.AND P0, PT, R20, R13, PT ;  /* 0x0000000d1400720c */ /* 0x000fc80003f06270 */
[----:B------:R-:W-:-:S13]  /*0690*/  ISETP.GE.OR P0, PT, R22, R17, P0 ;  /* 0x000000111600720c */ /* 0x000fda0000706670 */
[----:B------:R-:W0:Y:S01]  /*06a0*/  @!P0 LDC.64 R14, c[0x0][0x380] ;  /* 0x0000e000ff0e8b82 */ /* 0x000e220000000a00 */
[----:B------:R-:W-:Y:S01]  /*06b0*/  @!P0 IMAD R17, R22, R13, R20 ;  /* 0x0000000d16118224 */ /* 0x000fe200078e0214 */
[----:B------:R-:W-:-:S03]  /*06c0*/  PRMT R13, RZ, 0x7610, R13 ;  /* 0x00007610ff0d7816 */ /* 0x000fc6000000000d */
[----:B0-----:R-:W-:-:S05]  /*06d0*/  @!P0 IMAD.WIDE.U32 R14, R17, 0x2, R14 ;  /* 0x00000002110e8825 */ /* 0x001fca00078e000e */
[----:B------:R-:W2:Y:S01]  /*06e0*/  @!P0 LDG.E.U16.CONSTANT R13, desc[UR10][R14.64] ;  /* 0x0000000a0e0d8981 */ /* 0x000ea2000c1e9500 */
[C---:B------:R-:W-:Y:S02]  /*06f0*/  IMAD.SHL.U32 R17, R34.reuse, 0x2, RZ ;  /* 0x0000000222117824 */ /* 0x040fe400078e00ff */
[----:B------:R-:W-:-:S03]  /*0700*/  IMAD.IADD R22, R34, 0x1, R3 ;  /* 0x0000000122167824 */ /* 0x000fc600078e0203 */
[----:B------:R-:W-:-:S05]  /*0710*/  LOP3.LUT R17, R17, 0xffffffe0, RZ, 0xc0, !PT ;  /* 0xffffffe011117812 */ /* 0x000fca00078ec0ff */
[----:B------:R-:W-:-:S04]  /*0720*/  IMAD.IADD R17, R16, 0x1, R17 ;  /* 0x0000000110117824 */ /* 0x000fc800078e0211 */
[----:B------:R-:W-:-:S05]  /*0730*/  IMAD R18, R18, 0x2, R17 ;  /* 0x0000000212127824 */ /* 0x000fca00078e0211 */
[----:B--2---:R2:W-:Y:S02]  /*0740*/  STS.U16 [R18], R13 ;  /* 0x0000000d12007388 */ /* 0x0045e40000000400 */
.L_x_18:
[----:B------:R-:W-:Y:S05]  /*0750*/  BSYNC.RECONVERGENT B0 ;  /* 0x0000000000007941 */ /* 0x000fea0003800200 */
.L_x_17:
[----:B------:R-:W-:Y:S01]  /*0760*/  ISETP.GE.U32.AND P0, PT, R32, 0x3, PT ;  /* 0x000000032000780c */ /* 0x000fe20003f06070 */
[----:B------:R-:W3:Y:S01]  /*0770*/  LDCU UR9, c[0x0][0x3a0] ;  /* 0x00007400ff0977ac */ /* 0x000ee20008000800 */
[----:B------:R-:W-:Y:S01]  /*0780*/  BSSY.RECONVERGENT B0, `(.L_x_19) ;  /* 0x0000049000007945 */ /* 0x000fe20003800200 */
[----:B------:R-:W-:Y:S01]  /*0790*/  ISETP.NE.AND P1, PT, R12, 0x3, PT ;  /* 0x000000030c00780c */ /* 0x000fe20003f25270 */
[----:B------:R-:W4:Y:S09]  /*07a0*/  LDCU UR12, c[0x0][0x398] ;  /* 0x00007300ff0c77ac */ /* 0x000f320008000800 */
[----:B------:R-:W-:Y:S05]  /*07b0*/  @!P0 BRA `(.L_x_20) ;  /* 0x0000000400148947 */ /* 0x000fea0003800000 */
[C-C-:B------:R-:W-:Y:S02]  /*07c0*/  IMAD R20, R3.reuse, 0x2, R22.reuse ;  /* 0x0000000203147824 */ /* 0x140fe400078e0216 */
[----:B------:R-:W-:Y:S02]  /*07d0*/  IMAD R16, R3, 0x3, R22 ;  /* 0x0000000303107824 */ /* 0x000fe400078e0216 */
[----:B------:R-:W-:-:S07]  /*07e0*/  IMAD.IADD R14, R22, 0x1, R3 ;  /* 0x00000001160e7824 */ /* 0x000fce00078e0203 */
.L_x_21:
[----:B0-2---:R-:W-:Y:S01]  /*07f0*/  LOP3.LUT R13, R22, 0xf, RZ, 0xc0, !PT ;  /* 0x0000000f160d7812 */ /* 0x005fe200078ec0ff */
[----:B------:R-:W2:Y:S01]  /*0800*/  S2UR UR8, SR_CgaCtaId ;  /* 0x00000000000879c3 */ /* 0x000ea20000008800 */
[----:B------:R-:W-:-:S03]  /*0810*/  SHF.R.U32.HI R23, RZ, 0x4, R22 ;  /* 0x00000004ff177819 */ /* 0x000fc60000011616 */
[----:B------:R-:W-:Y:S02]  /*0820*/  VIADD R36, R13, UR4 ;  /* 0x000000040d247c36 */ /* 0x000fe40008000000 */
[----:B------:R-:W-:-:S03]  /*0830*/  VIADD R15, R23, UR5 ;  /* 0x00000005170f7c36 */ /* 0x000fc60008000000 */
[----:B---3--:R-:W-:-:S04]  /*0840*/  ISETP.GE.AND P0, PT, R36, UR9, PT ;  /* 0x0000000924007c0c */ /* 0x008fc8000bf06270 */
[----:B----4-:R-:W-:-:S13]  /*0850*/  ISETP.GE.OR P0, PT, R15, UR12, P0 ;  /* 0x0000000c0f007c0c */ /* 0x010fda0008706670 */
[----:B01----:R-:W0:Y:S01]  /*0860*/  @!P0 LDC.64 R18, c[0x0][0x380] ;  /* 0x0000e000ff128b82 */ /* 0x003e220000000a00 */
[----:B------:R-:W-:Y:S01]  /*0870*/  @!P0 IMAD R15, R15, UR9, R36 ;  /* 0x000000090f0f8c24 */ /* 0x000fe2000f8e0224 */
[----:B------:R-:W-:Y:S02]  /*0880*/  LOP3.LUT R17, R14, 0xf, RZ, 0xc0, !PT ;  /* 0x0000000f0e117812 */ /* 0x000fe400078ec0ff */
[----:B------:R-:W-:-:S03]  /*0890*/  SHF.R.U32.HI R21, RZ, 0x4, R14 ;  /* 0x00000004ff157819 */ /* 0x000fc6000001160e */
[----:B------:R-:W-:Y:S02]  /*08a0*/  VIADD R37, R17, UR4 ;  /* 0x0000000411257c36 */ /* 0x000fe40008000000 */
[----:B------:R-:W-:Y:S02]  /*08b0*/  VIADD R35, R21, UR5 ;  /* 0x0000000515237c36 */ /* 0x000fe40008000000 */
[----:B0-----:R-:W-:Y:S01]  /*08c0*/  @!P0 IMAD.WIDE.U32 R18, R15, 0x2, R18 ;  /* 0x000000020f128825 */ /* 0x001fe200078e0012 */
[----:B------:R-:W-:-:S06]  /*08d0*/  PRMT R15, RZ, 0x7610, R15 ;  /* 0x00007610ff0f7816 */ /* 0x000fcc000000000f */
[----:B------:R0:W3:Y:S01]  /*08e0*/  @!P0 LDG.E.U16.CONSTANT R15, desc[UR10][R18.64] ;  /* 0x0000000a120f8981 */ /* 0x0000e2000c1e9500 */
[----:B------:R-:W-:Y:S01]  /*08f0*/  ISETP.GE.AND P0, PT, R37, UR9, PT ;  /* 0x0000000925007c0c */ /* 0x000fe2000bf06270 */
[----:B------:R-:W-:Y:S02]  /*0900*/  UMOV UR7, 0x400 ;  /* 0x0000040000077882 */ /* 0x000fe40000000000 */
[----:B--2---:R-:W-:Y:S01]  /*0910*/  ULEA UR7, UR8, UR7, 0x18 ;  /* 0x0000000708077291 */ /* 0x004fe2000f8ec0ff */
[----:B------:R-:W-:-:S05]  /*0920*/  ISETP.GE.OR P0, PT, R35, UR12, P0 ;  /* 0x0000000c23007c0c */ /* 0x000fca0008706670 */
[----:B------:R-:W-:-:S05]  /*0930*/  LEA R36, R23, UR7, 0x5 ;  /* 0x0000000717247c11 */ /* 0x000fca000f8e28ff */
[----:B------:R-:W-:-:S03]  /*0940*/  IMAD R36, R13, 0x2, R36 ;  /* 0x000000020d247824 */ /* 0x000fc600078e0224 */
[----:B0-----:R-:W0:Y:S01]  /*0950*/  @!P0 LDC.64 R18, c[0x0][0x380] ;  /* 0x0000e000ff128b82 */ /* 0x001e220000000a00 */
[----:B------:R-:W-:-:S04]  /*0960*/  @!P0 IMAD R13, R35, UR9, R37 ;  /* 0x00000009230d8c24 */ /* 0x000fc8000f8e0225 */
[----:B0-----:R-:W-:Y:S01]  /*0970*/  @!P0 IMAD.WIDE.U32 R18, R13, 0x2, R18 ;  /* 0x000000020d128825 */ /* 0x001fe200078e0012 */
[----:B------:R-:W-:-:S06]  /*0980*/  PRMT R13, RZ, 0x7610, R13 ;  /* 0x00007610ff0d7816 */ /* 0x000fcc000000000d */
[----:B------:R0:W2:Y:S01]  /*0990*/  @!P0 LDG.E.U16.CONSTANT R13, desc[UR10][R18.64] ;  /* 0x0000000a120d8981 */ /* 0x0000a2000c1e9500 */
[----:B------:R-:W-:Y:S02]  /*09a0*/  LOP3.LUT R35, R20, 0xf, RZ, 0xc0, !PT ;  /* 0x0000000f14237812 */ /* 0x000fe400078ec0ff */
[----:B------:R-:W-:Y:S02]  /*09b0*/  SHF.R.U32.HI R23, RZ, 0x4, R20 ;  /* 0x00000004ff177819 */ /* 0x000fe40000011614 */
[----:B------:R-:W-:Y:S01]  /*09c0*/  LEA R37, R21, UR7, 0x5 ;  /* 0x0000000715257c11 */ /* 0x000fe2000f8e28ff */
[----:B0-----:R-:W-:Y:S02]  /*09d0*/  VIADD R19, R35, UR4 ;  /* 0x0000000423137c36 */ /* 0x001fe40008000000 */
[----:B------:R-:W-:Y:S02]  /*09e0*/  VIADD R18, R23, UR5 ;  /* 0x0000000517127c36 */ /* 0x000fe40008000000 */
[----:B------:R-:W-:Y:S01]  /*09f0*/  IMAD R37, R17, 0x2, R37 ;  /* 0x0000000211257824 */ /* 0x000fe200078e0225 */
[----:B------:R-:W-:-:S04]  /*0a00*/  ISETP.GE.AND P0, PT, R19, UR9, PT ;  /* 0x0000000913007c0c */ /* 0x000fc8000bf06270 */
[----:B------:R-:W-:-:S13]  /*0a10*/  ISETP.GE.OR P0, PT, R18, UR12, P0 ;  /* 0x0000000c12007c0c */ /* 0x000fda0008706670 */
[----:B------:R-:W-:Y:S02]  /*0a20*/  @!P0 IMAD R17, R18, UR9, R19 ;  /* 0x0000000912118c24 */ /* 0x000fe4000f8e0213 */
[----:B------:R-:W0:Y:S01]  /*0a30*/  @!P0 LDC.64 R18, c[0x0][0x380] ;  /* 0x0000e000ff128b82 */ /* 0x000e220000000a00 */
[----:B------:R-:W-:Y:S01]  /*0a40*/  LOP3.LUT R21, R16, 0xf, RZ, 0xc0, !PT ;  /* 0x0000000f10157812 */ /* 0x000fe200078ec0ff */
[----:B0-----:R-:W-:Y:S01]  /*0a50*/  @!P0 IMAD.WIDE.U32 R18, R17, 0x2, R18 ;  /* 0x0000000211128825 */ /* 0x001fe200078e0012 */
[----:B------:R-:W-:Y:S01]  /*0a60*/  SHF.R.U32.HI R17, RZ, 0x4, R16 ;  /* 0x00000004ff117819 */ /* 0x000fe20000011610 */
[----:B---3--:R0:W-:Y:S02]  /*0a70*/  STS.U16 [R36], R15 ;  /* 0x0000000f24007388 */ /* 0x0081e40000000400 */
[----:B0-----:R-:W-:-:S06]  /*0a80*/  PRMT R15, RZ, 0x7610, R15 ;  /* 0x00007610ff0f7816 */ /* 0x001fcc000000000f */
[----:B------:R0:W3:Y:S01]  /*0a90*/  @!P0 LDG.E.U16.CONSTANT R15, desc[UR10][R18.64] ;  /* 0x0000000a120f8981 */ /* 0x0000e2000c1e9500 */
[----:B------:R-:W-:Y:S02]  /*0aa0*/  LEA R36, R23, UR7, 0x5 ;  /* 0x0000000717247c11 */ /* 0x000fe4000f8e28ff */
[----:B------:R-:W-:-:S03]  /*0ab0*/  IADD3 R22, PT, PT, R3, R22, R3 ;  /* 0x0000001603167210 */ /* 0x000fc60007ffe003 */
[----:B------:R-:W-:Y:S02]  /*0ac0*/  IMAD R36, R35, 0x2, R36 ;  /* 0x0000000223247824 */ /* 0x000fe400078e0224 */
[----:B0-----:R-:W-:Y:S02]  /*0ad0*/  VIADD R19, R21, UR4 ;  /* 0x0000000415137c36 */ /* 0x001fe40008000000 */
[----:B------:R-:W-:-:S03]  /*0ae0*/  VIADD R18, R17, UR5 ;  /* 0x0000000511127c36 */ /* 0x000fc60008000000 */
[----:B------:R-:W-:-:S04]  /*0af0*/  ISETP.GE.AND P0, PT, R19, UR9, PT ;  /* 0x0000000913007c0c */ /* 0x000fc8000bf06270 */
[----:B------:R-:W-:-:S13]  /*0b00*/  ISETP.GE.OR P0, PT, R18, UR12, P0 ;  /* 0x0000000c12007c0c */ /* 0x000fda0008706670 */
[----:B------:R-:W-:Y:S01]  /*0b10*/  @!P0 IMAD R23, R18, UR9, R19 ;  /* 0x0000000912178c24 */ /* 0x000fe2000f8e0213 */
[----:B--2---:R0:W-:Y:S01]  /*0b20*/  STS.U16 [R37], R13 ;  /* 0x0000000d25007388 */ /* 0x0041e20000000400 */
[----:B------:R-:W1:Y:S01]  /*0b30*/  @!P0 LDC.64 R18, c[0x0][0x380] ;  /* 0x0000e000ff128b82 */ /* 0x000e620000000a00 */
[----:B0-----:R-:W-:Y:S01]  /*0b40*/  PRMT R13, RZ, 0x7610, R13 ;  /* 0x00007610ff0d7816 */ /* 0x001fe2000000000d */
[----:B-1----:R-:W-:-:S05]  /*0b50*/  @!P0 IMAD.WIDE.U32 R18, R23, 0x2, R18 ;  /* 0x0000000217128825 */ /* 0x002fca00078e0012 */
[----:B------:R-:W2:Y:S01]  /*0b60*/  @!P0 LDG.E.U16.CONSTANT R13, desc[UR10][R18.64] ;  /* 0x0000000a120d8981 */ /* 0x000ea2000c1e9500 */
[----:B------:R-:W-:Y:S01]  /*0b70*/  LEA R17, R17, UR7, 0x5 ;  /* 0x0000000711117c11 */ /* 0x000fe2000f8e28ff */
[C---:B------:R-:W-:Y:S01]  /*0b80*/  IMAD R14, R3.reuse, 0x4, R14 ;  /* 0x00000004030e7824 */ /* 0x040fe200078e020e */
[C---:B------:R-:W-:Y:S01]  /*0b90*/  IADD3 R22, PT, PT, R3.reuse, R22, R3 ;  /* 0x0000001603167210 */ /* 0x040fe20007ffe003 */
[----:B------:R-:W-:Y:S02]  /*0ba0*/  IMAD R20, R3, 0x4, R20 ;  /* 0x0000000403147824 */ /* 0x000fe400078e0214 */
[----:B------:R-:W-:Y:S01]  /*0bb0*/  IMAD R17, R21, 0x2, R17 ;  /* 0x0000000215117824 */ /* 0x000fe200078e0211 */
[----:B------:R-:W-:Y:S01]  /*0bc0*/  ISETP.GE.U32.AND P0, PT, R22, 0x400, PT ;  /* 0x000004001600780c */ /* 0x000fe20003f06070 */
[----:B------:R-:W-:Y:S01]  /*0bd0*/  IMAD R16, R3, 0x4, R16 ;  /* 0x0000000403107824 */ /* 0x000fe200078e0210 */
[----:B---3--:R0:W-:Y:S04]  /*0be0*/  STS.U16 [R36], R15 ;  /* 0x0000000f24007388 */ /* 0x0081e80000000400 */
[----:B--2---:R0:W-:Y:S07]  /*0bf0*/  STS.U16 [R17], R13 ;  /* 0x0000000d11007388 */ /* 0x0041ee0000000400 */
[----:B------:R-:W-:Y:S05]  /*0c00*/  @!P0 BRA `(.L_x_21) ;  /* 0xfffffff800f88947 */ /* 0x000fea000383ffff */
.L_x_20:
[----:B---34-:R-:W-:Y:S05]  /*0c10*/  BSYNC.RECONVERGENT B0 ;  /* 0x0000000000007941 */ /* 0x018fea0003800200 */
.L_x_19:
[----:B------:R-:W-:Y:S01]  /*0c20*/  BSSY.RECONVERGENT B0, `(.L_x_22) ;  /* 0x000003f000007945 */ /* 0x000fe20003800200 */
[----:B0-----:R-:W-:-:S03]  /*0c30*/  IMAD.MOV.U32 R36, RZ, RZ, R0 ;  /* 0x000000ffff247224 */ /* 0x001fc600078e0000 */
[----:B------:R-:W-:Y:S05]  /*0c40*/  @!P1 BRA `(.L_x_23) ;  /* 0x0000000000f09947 */ /* 0x000fea0003800000 */
[----:B--2---:R-:W0:Y:S01]  /*0c50*/  LDC R13, c[0x0][0x39c] ;  /* 0x0000e700ff0d7b82 */ /* 0x004e220000000800 */
[----:B------:R-:W-:Y:S01]  /*0c60*/  LOP3.LUT R14, R0, 0x3f, RZ, 0xc0, !PT ;  /* 0x0000003f000e7812 */ /* 0x000fe200078ec0ff */
[----:B-1----:R-:W-:Y:S01]  /*0c70*/  VIADD R19, R33, UR4 ;  /* 0x0000000421137c36 */ /* 0x002fe20008000000 */
[----:B------:R-:W-:-:S03]  /*0c80*/  PRMT R17, RZ, 0x7610, R17 ;  /* 0x00007610ff117816 */ /* 0x000fc60000000011 */
[----:B------:R-:W-:Y:S02]  /*0c90*/  VIADD R18, R14, UR6 ;  /* 0x000000060e127c36 */ /* 0x000fe40008000000 */
[----:B------:R-:W1:Y:S03]  /*0ca0*/  LDC R16, c[0x0][0x3a0] ;  /* 0x0000e800ff107b82 */ /* 0x000e660000000800 */
[----:B0-----:R-:W-:-:S04]  /*0cb0*/  ISETP.GE.AND P0, PT, R18, R13, PT ;  /* 0x0000000d1200720c */ /* 0x001fc80003f06270 */
[----:B-1----:R-:W-:-:S13]  /*0cc0*/  ISETP.GE.OR P0, PT, R19, R16, P0 ;  /* 0x000000101300720c */ /* 0x002fda0000706670 */
[----:B------:R-:W0:Y:S01]  /*0cd0*/  @!P0 LDC.64 R14, c[0x0][0x388] ;  /* 0x0000e200ff0e8b82 */ /* 0x000e220000000a00 */
[----:B------:R-:W-:-:S04]  /*0ce0*/  @!P0 IMAD R19, R19, R13, R18 ;  /* 0x0000000d13138224 */ /* 0x000fc800078e0212 */
[----:B0-----:R-:W-:-:S05]  /*0cf0*/  @!P0 IMAD.WIDE R14, R19, 0x2, R14 ;  /* 0x00000002130e8825 */ /* 0x001fca00078e020e */
[----:B------:R-:W2:Y:S01]  /*0d00*/  @!P0 LDG.E.U16.CONSTANT R17, desc[UR10][R14.64] ;  /* 0x0000000a0e118981 */ /* 0x000ea2000c1e9500 */
[----:B------:R-:W-:Y:S01]  /*0d10*/  MOV R18, 0x400 ;  /* 0x0000040000127802 */ /* 0x000fe20000000f00 */
[----:B------:R-:W-:Y:S01]  /*0d20*/  IMAD.SHL.U32 R20, R0, 0x2, RZ ;  /* 0x0000000200147824 */ /* 0x000fe200078e00ff */
[----:B------:R-:W-:Y:S01]  /*0d30*/  ISETP.NE.AND P0, PT, R12, RZ, PT ;  /* 0x000000ff0c00720c */ /* 0x000fe20003f05270 */
[----:B------:R-:W0:Y:S01]  /*0d40*/  S2R R19, SR_CgaCtaId ;  /* 0x0000000000137919 */ /* 0x000e220000008800 */
[----:B------:R-:W-:Y:S02]  /*0d50*/  IMAD.MOV.U32 R36, RZ, RZ, R2 ;  /* 0x000000ffff247224 */ /* 0x000fe400078e0002 */
[----:B------:R-:W-:Y:S01]  /*0d60*/  VIADD R18, R18, 0x800 ;  /* 0x0000080012127836 */ /* 0x000fe20000000000 */
[----:B------:R-:W-:-:S04]  /*0d70*/  LOP3.LUT R20, R20, 0x7e, RZ, 0xc0, !PT ;  /* 0x0000007e14147812 */ /* 0x000fc800078ec0ff */
[----:B0-----:R-:W-:-:S05]  /*0d80*/  LEA R18, R19, R18, 0x18 ;  /* 0x0000001213127211 */ /* 0x001fca00078ec0ff */
[----:B------:R-:W-:-:S04]  /*0d90*/  IMAD R19, R33, 0x80, R18 ;  /* 0x0000008021137824 */ /* 0x000fc800078e0212 */
[----:B------:R-:W-:-:S05]  /*0da0*/  IMAD.IADD R20, R19, 0x1, R20 ;  /* 0x0000000113147824 */ /* 0x000fca00078e0214 */
[----:B--2---:R0:W-:Y:S01]  /*0db0*/  STS.U16 [R20], R17 ;  /* 0x0000001114007388 */ /* 0x0041e20000000400 */
[----:B------:R-:W-:Y:S05]  /*0dc0*/  @!P0 BRA `(.L_x_23) ;  /* 0x0000000000908947 */ /* 0x000fea0003800000 */
[----:B------:R-:W-:Y:S02]  /*0dd0*/  LOP3.LUT R14, R2, 0x3f, RZ, 0xc0, !PT ;  /* 0x0000003f020e7812 */ /* 0x000fe400078ec0ff */
[----:B------:R-:W-:Y:S02]  /*0de0*/  SHF.R.U32.HI R21, RZ, 0x6, R2 ;  /* 0x00000006ff157819 */ /* 0x000fe40000011602 */
[----:B0-----:R-:W-:Y:S01]  /*0df0*/  PRMT R17, RZ, 0x7610, R17 ;  /* 0x00007610ff117816 */ /* 0x001fe20000000011 */
[----:B------:R-:W-:Y:S02]  /*0e00*/  VIADD R20, R14, UR6 ;  /* 0x000000060e147c36 */ /* 0x000fe40008000000 */
[----:B------:R-:W-:-:S03]  /*0e10*/  VIADD R19, R21, UR4 ;  /* 0x0000000415137c36 */ /* 0x000fc60008000000 */
[----:B------:R-:W-:-:S04]  /*0e20*/  ISETP.GE.AND P0, PT, R20, R13, PT ;  /* 0x0000000d1400720c */ /* 0x000fc80003f06270 */
[----:B------:R-:W-:-:S13]  /*0e30*/  ISETP.GE.OR P0, PT, R19, R16, P0 ;  /* 0x000000101300720c */ /* 0x000fda0000706670 */
[----:B------:R-:W0:Y:S01]  /*0e40*/  @!P0 LDC.64 R14, c[0x0][0x388] ;  /* 0x0000e200ff0e8b82 */ /* 0x000e220000000a00 */
[----:B------:R-:W-:-:S04]  /*0e50*/  @!P0 IMAD R19, R19, R13, R20 ;  /* 0x0000000d13138224 */ /* 0x000fc800078e0214 */
        /* <DEDUP_REMOVED lines=12> */
[----:B------:R-:W-:Y:S02]  /*0f20*/  VIADD R12, R12, UR6 ;  /* 0x000000060c0c7c36 */ /* 0x000fe40008000000 */
[----:B---3--:R-:W-:-:S03]  /*0f30*/  VIADD R17, R19, UR4 ;  /* 0x0000000413117c36 */ /* 0x008fc60008000000 */
[----:B------:R-:W-:-:S04]  /*0f40*/  ISETP.GE.AND P0, PT, R12, R13, PT ;  /* 0x0000000d0c00720c */ /* 0x000fc80003f06270 */
[----:B------:R-:W-:-:S13]  /*0f50*/  ISETP.GE.OR P0, PT, R17, R16, P0 ;  /* 0x000000101100720c */ /* 0x000fda0000706670 */
[----:B------:R-:W0:Y:S01]  /*0f60*/  @!P0 LDC.64 R14, c[0x0][0x388] ;  /* 0x0000e200ff0e8b82 */ /* 0x000e220000000a00 */
[--C-:B------:R-:W-:Y:S01]  /*0f70*/  @!P0 IMAD R13, R17, R13, R12.reuse ;  /* 0x0000000d110d8224 */ /* 0x100fe200078e020c */
[----:B------:R-:W-:-:S03]  /*0f80*/  PRMT R12, RZ, 0x7610, R12 ;  /* 0x00007610ff0c7816 */ /* 0x000fc6000000000c */
[----:B0-----:R-:W-:-:S05]  /*0f90*/  @!P0 IMAD.WIDE R14, R13, 0x2, R14 ;  /* 0x000000020d0e8825 */ /* 0x001fca00078e020e */
[----:B------:R-:W2:Y:S01]  /*0fa0*/  @!P0 LDG.E.U16.CONSTANT R12, desc[UR10][R14.64] ;  /* 0x0000000a0e0c8981 */ /* 0x000ea2000c1e9500 */
[C---:B------:R-:W-:Y:S02]  /*0fb0*/  IMAD.SHL.U32 R13, R34.reuse, 0x2, RZ ;  /* 0x00000002220d7824 */ /* 0x040fe400078e00ff */
[----:B------:R-:W-:Y:S02]  /*0fc0*/  IMAD R18, R19, 0x80, R18 ;  /* 0x0000008013127824 */ /* 0x000fe400078e0212 */
[----:B------:R-:W-:Y:S01]  /*0fd0*/  IMAD.IADD R36, R34, 0x1, R3 ;  /* 0x0000000122247824 */ /* 0x000fe200078e0203 */
[----:B------:R-:W-:-:S05]  /*0fe0*/  LOP3.LUT R13, R13, 0x7e, RZ, 0xc0, !PT ;  /* 0x0000007e0d0d7812 */ /* 0x000fca00078ec0ff */
[----:B------:R-:W-:-:S05]  /*0ff0*/  IMAD.IADD R13, R18, 0x1, R13 ;  /* 0x00000001120d7824 */ /* 0x000fca00078e020d */
[----:B--2---:R4:W-:Y:S02]  /*1000*/  STS.U16 [R13], R12 ;  /* 0x0000000c0d007388 */ /* 0x0049e40000000400 */
.L_x_23:
[----:B------:R-:W-:Y:S05]  /*1010*/  BSYNC.RECONVERGENT B0 ;  /* 0x0000000000007941 */ /* 0x000fea0003800200 */
.L_x_22:
[----:B------:R-:W-:Y:S01]  /*1020*/  ISETP.GE.U32.AND P0, PT, R32, 0x3, PT ;  /* 0x000000032000780c */ /* 0x000fe20003f06070 */
[----:B------:R-:W0:Y:S01]  /*1030*/  LDCU UR12, c[0x0][0x3a0] ;  /* 0x00007400ff0c77ac */ /* 0x000e220008000800 */
[----:B------:R-:W-:Y:S01]  /*1040*/  BSSY.RECONVERGENT B0, `(.L_x_24) ;  /* 0x0000045000007945 */ /* 0x000fe20003800200 */
[----:B------:R-:W0:Y:S10]  /*1050*/  LDCU UR9, c[0x0][0x39c] ;  /* 0x00007380ff0977ac */ /* 0x000e340008000800 */
[----:B------:R-:W-:Y:S05]  /*1060*/  @!P0 BRA `(.L_x_25) ;  /* 0x0000000400088947 */ /* 0x000fea0003800000 */
.L_x_26:
[----:B-12---:R-:W-:Y:S02]  /*1070*/  LOP3.LUT R18, R36, 0x3f, RZ, 0xc0, !PT ;  /* 0x0000003f24127812 */ /* 0x006fe400078ec0ff */
[--C-:B----4-:R-:W-:Y:S01]  /*1080*/  SHF.R.U32.HI R13, RZ, 0x6, R36.reuse ;  /* 0x00000006ff0d7819 */ /* 0x110fe20000011624 */
[----:B------:R-:W-:Y:S01]  /*1090*/  IMAD.IADD R36, R3, 0x1, R36 ;  /* 0x0000000103247824 */ /* 0x000fe200078e0224 */
[----:B0-----:R-:W-:Y:S01]  /*10a0*/  PRMT R22, RZ, 0x7610, R22 ;  /* 0x00007610ff167816 */ /* 0x001fe20000000016 */
[----:B------:R-:W-:Y:S02]  /*10b0*/  VIADD R14, R18, UR6 ;  /* 0x00000006120e7c36 */ /* 0x000fe40008000000 */
[----:B------:R-:W-:Y:S01]  /*10c0*/  VIADD R21, R13, UR4 ;  /* 0x000000040d157c36 */ /* 0x000fe20008000000 */
[----:B------:R-:W-:Y:S02]  /*10d0*/  LOP3.LUT R19, R36, 0x3f, RZ, 0xc0, !PT ;  /* 0x0000003f24137812 */ /* 0x000fe400078ec0ff */
[----:B------:R-:W-:-:S02]  /*10e0*/  SHF.R.U32.HI R12, RZ, 0x6, R36 ;  /* 0x00000006ff0c7819 */ /* 0x000fc40000011624 */
[----:B0-----:R-:W-:Y:S01]  /*10f0*/  ISETP.GE.AND P0, PT, R14, UR9, PT ;  /* 0x000000090e007c0c */ /* 0x001fe2000bf06270 */
[----:B---3--:R-:W-:Y:S02]  /*1100*/  VIADD R20, R19, UR6 ;  /* 0x0000000613147c36 */ /* 0x008fe40008000000 */
[----:B------:R-:W-:Y:S01]  /*1110*/  VIADD R23, R12, UR4 ;  /* 0x000000040c177c36 */ /* 0x000fe20008000000 */
[----:B------:R-:W-:Y:S02]  /*1120*/  ISETP.GE.OR P0, PT, R21, UR12, P0 ;  /* 0x0000000c15007c0c */ /* 0x000fe40008706670 */
[----:B------:R-:W-:-:S04]  /*1130*/  ISETP.GE.AND P1, PT, R20, UR9, PT ;  /* 0x0000000914007c0c */ /* 0x000fc8000bf26270 */
[----:B------:R-:W-:-:S07]  /*1140*/  ISETP.GE.OR P1, PT, R23, UR12, P1 ;  /* 0x0000000c17007c0c */ /* 0x000fce0008f26670 */
[----:B------:R-:W0:Y:S01]  /*1150*/  @!P0 LDC.64 R16, c[0x0][0x388] ;  /* 0x0000e200ff108b82 */ /* 0x000e220000000a00 */
[----:B------:R-:W-:Y:S02]  /*1160*/  @!P0 IMAD R21, R21, UR9, R14 ;  /* 0x0000000915158c24 */ /* 0x000fe4000f8e020e */
[----:B------:R-:W-:-:S03]  /*1170*/  IMAD.IADD R36, R36, 0x1, R3 ;  /* 0x0000000124247824 */ /* 0x000fc600078e0203 */
[----:B------:R-:W-:Y:S02]  /*1180*/  @!P1 IMAD R23, R23, UR9, R20 ;  /* 0x0000000917179c24 */ /* 0x000fe4000f8e0214 */
[----:B------:R-:W1:Y:S01]  /*1190*/  @!P1 LDC.64 R14, c[0x0][0x388] ;  /* 0x0000e200ff0e9b82 */ /* 0x000e620000000a00 */
[----:B------:R-:W-:Y:S02]  /*11a0*/  LOP3.LUT R35, R36, 0x3f, RZ, 0xc0, !PT ;  /* 0x0000003f24237812 */ /* 0x000fe400078ec0ff */
[----:B------:R-:W-:Y:S01]  /*11b0*/  SHF.R.U32.HI R37, RZ, 0x6, R36 ;  /* 0x00000006ff257819 */ /* 0x000fe20000011624 */
[----:B0-----:R-:W-:-:S05]  /*11c0*/  @!P0 IMAD.WIDE R16, R21, 0x2, R16 ;  /* 0x0000000215108825 */ /* 0x001fca00078e0210 */
[----:B------:R0:W2:Y:S01]  /*11d0*/  @!P0 LDG.E.U16.CONSTANT R22, desc[UR10][R16.64] ;  /* 0x0000000a10168981 */ /* 0x0000a2000c1e9500 */
[----:B-1----:R-:W-:Y:S01]  /*11e0*/  @!P1 IMAD.WIDE R20, R23, 0x2, R14 ;  /* 0x0000000217149825 */ /* 0x002fe200078e020e */
[----:B------:R-:W1:Y:S01]  /*11f0*/  S2UR UR8, SR_CgaCtaId ;  /* 0x00000000000879c3 */ /* 0x000e620000008800 */
[----:B------:R-:W-:Y:S01]  /*1200*/  UMOV UR7, 0x400 ;  /* 0x0000040000077882 */ /* 0x000fe20000000000 */
[----:B------:R-:W-:Y:S01]  /*1210*/  PRMT R23, RZ, 0x7610, R23 ;  /* 0x00007610ff177816 */ /* 0x000fe20000000017 */
[----:B------:R-:W-:Y:S02]  /*1220*/  VIADD R15, R35, UR6 ;  /* 0x00000006230f7c36 */ /* 0x000fe40008000000 */
[----:B------:R-:W-:-:S03]  /*1230*/  VIADD R14, R37, UR4 ;  /* 0x00000004250e7c36 */ /* 0x000fc60008000000 */
[----:B------:R-:W-:Y:S01]  /*1240*/  ISETP.GE.AND P0, PT, R15, UR9, PT ;  /* 0x000000090f007c0c */ /* 0x000fe2000bf06270 */
[----:B------:R-:W-:Y:S01]  /*1250*/  UIADD3 UR7, UPT, UPT, UR7, 0x800, URZ ;  /* 0x0000080007077890 */ /* 0x000fe2000fffe0ff */
[----:B------:R-:W-:Y:S01]  /*1260*/  IMAD.IADD R36, R36, 0x1, R3 ;  /* 0x0000000124247824 */ /* 0x000fe200078e0203 */
[----:B------:R3:W4:Y:S01]  /*1270*/  @!P1 LDG.E.U16.CONSTANT R23, desc[UR10][R20.64] ;  /* 0x0000000a14179981 */ /* 0x000722000c1e9500 */
[----:B------:R-:W-:Y:S02]  /*1280*/  ISETP.GE.OR P0, PT, R14, UR12, P0 ;  /* 0x0000000c0e007c0c */ /* 0x000fe40008706670 */
[----:B0-----:R-:W-:Y:S01]  /*1290*/  PRMT R16, RZ, 0x7610, R16 ;  /* 0x00007610ff107816 */ /* 0x001fe20000000010 */
[----:B-1----:R-:W-:-:S10]  /*12a0*/  ULEA UR7, UR8, UR7, 0x18 ;  /* 0x0000000708077291 */ /* 0x002fd4000f8ec0ff */
[----:B------:R-:W-:Y:S02]  /*12b0*/  @!P0 IMAD R17, R14, UR9, R15 ;  /* 0x000000090e118c24 */ /* 0x000fe4000f8e020f */
[----:B------:R-:W0:Y:S01]  /*12c0*/  @!P0 LDC.64 R14, c[0x0][0x388] ;  /* 0x0000e200ff0e8b82 */ /* 0x000e220000000a00 */
[----:B---3--:R-:W-:-:S05]  /*12d0*/  LEA R20, R12, UR7, 0x7 ;  /* 0x000000070c147c11 */ /* 0x008fca000f8e38ff */
[----:B------:R-:W-:Y:S01]  /*12e0*/  IMAD R20, R19, 0x2, R20 ;  /* 0x0000000213147824 */ /* 0x000fe200078e0214 */
[----:B------:R-:W-:Y:S01]  /*12f0*/  SHF.R.U32.HI R19, RZ, 0x6, R36 ;  /* 0x00000006ff137819 */ /* 0x000fe20000011624 */
[----:B0-----:R-:W-:Y:S01]  /*1300*/  @!P0 IMAD.WIDE R14, R17, 0x2, R14 ;  /* 0x00000002110e8825 */ /* 0x001fe200078e020e */
[----:B------:R-:W-:-:S04]  /*1310*/  LEA R17, R13, UR7, 0x7 ;  /* 0x000000070d117c11 */ /* 0x000fc8000f8e38ff */
[----:B------:R0:W3:Y:S01]  /*1320*/  @!P0 LDG.E.U16.CONSTANT R16, desc[UR10][R14.64] ;  /* 0x0000000a0e108981 */ /* 0x0000e2000c1e9500 */
[----:B------:R-:W-:Y:S01]  /*1330*/  IMAD R17, R18, 0x2, R17 ;  /* 0x0000000212117824 */ /* 0x000fe200078e0211 */
[----:B------:R-:W-:Y:S01]  /*1340*/  LOP3.LUT R18, R36, 0x3f, RZ, 0xc0, !PT ;  /* 0x0000003f24127812 */ /* 0x000fe200078ec0ff */
[----:B------:R-:W-:Y:S01]  /*1350*/  VIADD R13, R19, UR4 ;  /* 0x00000004130d7c36 */ /* 0x000fe20008000000 */
[----:B------:R-:W-:-:S03]  /*1360*/  LEA R12, R37, UR7, 0x7 ;  /* 0x00000007250c7c11 */ /* 0x000fc6000f8e38ff */
[----:B------:R-:W-:Y:S02]  /*1370*/  VIADD R21, R18, UR6 ;  /* 0x0000000612157c36 */ /* 0x000fe40008000000 */
[----:B------:R-:W-:Y:S01]  /*1380*/  IMAD R35, R35, 0x2, R12 ;  /* 0x0000000223237824 */ /* 0x000fe200078e020c */
[----:B0-----:R-:W-:Y:S02]  /*1390*/  PRMT R14, RZ, 0x7610, R14 ;  /* 0x00007610ff0e7816 */ /* 0x001fe4000000000e */
[----:B------:R-:W-:-:S04]  /*13a0*/  ISETP.GE.AND P0, PT, R21, UR9, PT ;  /* 0x0000000915007c0c */ /* 0x000fc8000bf06270 */
[----:B------:R-:W-:-:S13]  /*13b0*/  ISETP.GE.OR P0, PT, R13, UR12, P0 ;  /* 0x0000000c0d007c0c */ /* 0x000fda0008706670 */
[----:B------:R-:W-:Y:S02]  /*13c0*/  @!P0 IMAD R15, R13, UR9, R21 ;  /* 0x000000090d0f8c24 */ /* 0x000fe4000f8e0215 */
[----:B------:R-:W0:Y:S02]  /*13d0*/  @!P0 LDC.64 R12, c[0x0][0x388] ;  /* 0x0000e200ff0c8b82 */ /* 0x000e240000000a00 */
[----:B0-----:R-:W-:-:S05]  /*13e0*/  @!P0 IMAD.WIDE R12, R15, 0x2, R12 ;  /* 0x000000020f0c8825 */ /* 0x001fca00078e020c */
[----:B------:R-:W5:Y:S01]  /*13f0*/  @!P0 LDG.E.U16.CONSTANT R14, desc[UR10][R12.64] ;  /* 0x0000000a0c0e8981 */ /* 0x000f62000c1e9500 */
[----:B------:R-:W-:Y:S01]  /*1400*/  LEA R19, R19, UR7, 0x7 ;  /* 0x0000000713137c11 */ /* 0x000fe2000f8e38ff */
[----:B------:R-:W-:-:S04]  /*1410*/  IMAD.IADD R36, R36, 0x1, R3 ;  /* 0x0000000124247824 */ /* 0x000fc800078e0203 */
[----:B------:R-:W-:Y:S01]  /*1420*/  IMAD R19, R18, 0x2, R19 ;  /* 0x0000000212137824 */ /* 0x000fe200078e0213 */
[----:B------:R-:W-:Y:S01]  /*1430*/  ISETP.GE.U32.AND P0, PT, R36, 0x400, PT ;  /* 0x000004002400780c */ /* 0x000fe20003f06070 */
[----:B--2---:R0:W-:Y:S04]  /*1440*/  STS.U16 [R17], R22 ;  /* 0x0000001611007388 */ /* 0x0041e80000000400 */
[----:B----4-:R0:W-:Y:S04]  /*1450*/  STS.U16 [R20], R23 ;  /* 0x0000001714007388 */ /* 0x0101e80000000400 */
[----:B---3--:R0:W-:Y:S04]  /*1460*/  STS.U16 [R35], R16 ;  /* 0x0000001023007388 */ /* 0x0081e80000000400 */
[----:B-----5:R0:W-:Y:S01]  /*1470*/  STS.U16 [R19], R14 ;  /* 0x0000000e13007388 */ /* 0x0201e20000000400 */
[----:B------:R-:W-:Y:S05]  /*1480*/  @!P0 BRA `(.L_x_26) ;  /* 0xfffffff800f88947 */ /* 0x000fea000383ffff */
.L_x_25:
[----:B0-----:R-:W-:Y:S05]  /*1490*/  BSYNC.RECONVERGENT B0 ;  /* 0x0000000000007941 */ /* 0x001fea0003800200 */
.L_x_24:
[----:B------:R-:W4:Y:S01]  /*14a0*/  S2R R14, SR_LANEID ;  /* 0x00000000000e7919 */ /* 0x000f220000000000 */
[----:B------:R-:W0:Y:S01]  /*14b0*/  S2UR UR8, SR_CgaCtaId ;  /* 0x00000000000879c3 */ /* 0x000e220000008800 */
[----:B------:R-:W-:Y:S01]  /*14c0*/  UMOV UR7, 0x400 ;  /* 0x0000040000077882 */ /* 0x000fe20000000000 */
[----:B------:R-:W-:Y:S01]  /*14d0*/  UIADD3 UR4, UPT, UPT, UR4, 0x10, URZ ;  /* 0x0000001004047890 */ /* 0x000fe2000fffe0ff */
[----:B------:R-:W5:Y:S05]  /*14e0*/  S2R R15, SR_TID.X ;  /* 0x00000000000f7919 */ /* 0x000f6a0000002100 */
[----:B------:R-:W-:Y:S01]  /*14f0*/  BAR.SYNC.DEFER_BLOCKING 0x0 ;  /* 0x0000000000007b1d */ /* 0x000fe20000010000 */
[----:B0-----:R-:W-:-:S02]  /*1500*/  ULEA UR9, UR8, UR7, 0x18 ;  /* 0x0000000708097291 */ /* 0x001fc4000f8ec0ff */
[----:B------:R-:W-:-:S04]  /*1510*/  UIADD3 UR7, UPT, UPT, UR7, 0x800, URZ ;  /* 0x0000080007077890 */ /* 0x000fc8000fffe0ff */
[----:B------:R-:W-:Y:S01]  /*1520*/  ULEA UR7, UR8, UR7, 0x18 ;  /* 0x0000000708077291 */ /* 0x000fe2000f8ec0ff */
[--C-:B----4-:R-:W-:Y:S02]  /*1530*/  SHF.R.U32.HI R12, RZ, 0x3, R14.reuse ;  /* 0x00000003ff0c7819 */ /* 0x110fe4000001160e */
[----:B--2---:R-:W-:Y:S02]  /*1540*/  LOP3.LUT R13, R14, 0x7, RZ, 0xc0, !PT ;  /* 0x000000070e0d7812 */ /* 0x004fe400078ec0ff */
[----:B-----5:R-:W-:Y:S01]  /*1550*/  SHF.R.U32.HI R15, RZ, 0x5, R15 ;  /* 0x00000005ff0f7819 */ /* 0x020fe2000001160f */
[----:B------:R-:W-:Y:S01]  /*1560*/  IMAD.SHL.U32 R16, R12, 0x8, RZ ;  /* 0x000000080c107824 */ /* 0x000fe200078e00ff */
[----:B------:R-:W-:Y:S02]  /*1570*/  SHF.R.U32.HI R12, RZ, 0x4, R14 ;  /* 0x00000004ff0c7819 */ /* 0x000fe4000001160e */
[----:B---3--:R-:W-:Y:S02]  /*1580*/  LEA R17, R33, UR9, 0xa ;  /* 0x0000000921117c11 */ /* 0x008fe4000f8e50ff */
[----:B------:R-:W-:Y:S01]  /*1590*/  LOP3.LUT R13, R16, 0x8, R13, 0xe2, !PT ;  /* 0x00000008100d7812 */ /* 0x000fe200078ee20d */
[----:B------:R-:W-:Y:S01]  /*15a0*/  IMAD.SHL.U32 R12, R12, 0x8, RZ ;  /* 0x000000080c0c7824 */ /* 0x000fe200078e00ff */
[----:B------:R-:W-:-:S03]  /*15b0*/  LOP3.LUT R15, R15, 0x1, RZ, 0xc0, !PT ;  /* 0x000000010f0f7812 */ /* 0x000fc600078ec0ff */
[--C-:B------:R-:W-:Y:S01]  /*15c0*/  IMAD R14, R13, 0x10, R12.reuse ;  /* 0x000000100d0e7824 */ /* 0x100fe200078e020c */
[----:B------:R-:W-:Y:S01]  /*15d0*/  LEA R15, R15, UR7, 0x6 ;  /* 0x000000070f0f7c11 */ /* 0x000fe2000f8e30ff */
[----:B------:R-:W-:Y:S01]  /*15e0*/  IMAD R12, R13, 0x40, R12 ;  /* 0x000000400d0c7824 */ /* 0x000fe200078e020c */
[----:B------:R-:W0:Y:S01]  /*15f0*/  LDCU UR7, c[0x0][0x3a0] ;  /* 0x00007400ff0777ac */ /* 0x000e220008000800 */
[----:B------:R-:W-:Y:S02]  /*1600*/  VIADD R13, R17, 0x200 ;  /* 0x00000200110d7836 */ /* 0x000fe40000000000 */
[C---:B------:R-:W-:Y:S02]  /*1610*/  IMAD.U32 R16, R14.reuse, 0x2, R17 ;  /* 0x000000020e107824 */ /* 0x040fe400078e0011 */
[----:B------:R-:W-:Y:S02]  /*1620*/  IMAD.U32 R13, R14, 0x2, R13 ;  /* 0x000000020e0d7824 */ /* 0x000fe400078e000d */
[----:B------:R-:W-:-:S02]  /*1630*/  VIADD R35, R15, 0x20 ;  /* 0x000000200f237836 */ /* 0x000fc40000000000 */
[C---:B------:R-:W-:Y:S01]  /*1640*/  IMAD.U32 R36, R12.reuse, 0x2, R15 ;  /* 0x000000020c247824 */ /* 0x040fe200078e000f */
[----:B-1----:R-:W-:Y:S01]  /*1650*/  LDSM.16.M88.4 R16, [R16] ;  /* 0x000000001010783b */ /* 0x002fe20000000200 */
[----:B------:R-:W-:-:S03]  /*1660*/  IMAD.U32 R35, R12, 0x2, R35 ;  /* 0x000000020c237824 */ /* 0x000fc600078e0023 */
[----:B------:R-:W1:Y:S04]  /*1670*/  LDSM.16.MT88.4 R20, [R36] ;  /* 0x000000002414783b */ /* 0x000e680000004200 */
[----:B------:R-:W2:Y:S01]  /*1680*/  LDSM.16.M88.4 R12, [R13] ;  /* 0x000000000d0c783b */ /* 0x000ea20000000200 */
[----:B0-----:R-:W-:Y:S01]  /*1690*/  UISETP.GE.AND UP0, UPT, UR4, UR7, UPT ;  /* 0x000000070400728c */ /* 0x001fe2000bf06270 */
[-C--:B-1----:R-:W-:Y:S08]  /*16a0*/  HMMA.16816.F16 R4, R16, R20.reuse, R4 ;  /* 0x000000141004723c */ /* 0x082ff00000000804 */
[----:B--2---:R-:W-:Y:S08]  /*16b0*/  HMMA.16816.F16 R24, R12, R20, R24 ;  /* 0x000000140c18723c */ /* 0x004ff00000000818 */
[-C--:B------:R-:W-:Y:S08]  /*16c0*/  HMMA.16816.F16 R6, R16, R22.reuse, R6 ;  /* 0x000000161006723c */ /* 0x080ff00000000806 */
[----:B------:R-:W-:Y:S01]  /*16d0*/  HMMA.16816.F16 R26, R12, R22, R26 ;  /* 0x000000160c1a723c */ /* 0x000fe2000000081a */
[----:B------:R-:W0:Y:S07]  /*16e0*/  LDSM.16.MT88.4 R20, [R35] ;  /* 0x000000002314783b */ /* 0x000e2e0000004200 */
[C---:B0-----:R-:W-:Y:S08]  /*16f0*/  HMMA.16816.F16 R8, R16.reuse, R20, R8 ;  /* 0x000000141008723c */ /* 0x041ff00000000808 */
[----:B------:R-:W-:Y:S08]  /*1700*/  HMMA.16816.F16 R10, R16, R22, R10 ;  /* 0x00000016100a723c */ /* 0x000ff0000000080a */
[C---:B------:R-:W-:Y:S08]  /*1710*/  HMMA.16816.F16 R28, R12.reuse, R20, R28 ;  /* 0x000000140c1c723c */ /* 0x040ff0000000081c */
[----:B------:R-:W-:Y:S01]  /*1720*/  HMMA.16816.F16 R30, R12, R22, R30 ;  /* 0x000000160c1e723c */ /* 0x000fe2000000081e */
[----:B------:R-:W-:Y:S06]  /*1730*/  BAR.SYNC.DEFER_BLOCKING 0x0 ;  /* 0x0000000000007b1d */ /* 0x000fec0000010000 */
[----:B------:R-:W-:-:S13]  /*1740*/  BRA.U !UP0, `(.L_x_27) ;  /* 0xffffffed08087547 */ /* 0x000fda000b83ffff */
.L_x_16:
[----:B------:R-:W0:Y:S01]  /*1750*/  S2R R0, SR_TID.X ;  /* 0x0000000000007919 */ /* 0x000e220000002100 */
[----:B------:R-:W1:Y:S01]  /*1760*/  LDC.64 R2, c[0x0][0x398] ;  /* 0x0000e600ff027b82 */ /* 0x000e620000000a00 */
[----:B------:R-:W-:-:S05]  /*1770*/  LEA R13, R33, UR5, 0x5 ;  /* 0x00000005210d7c11 */ /* 0x000fca000f8e28ff */
[----:B------:R-:W-:Y:S01]  /*1780*/  VIADD R15, R13, 0x10 ;  /* 0x000000100d0f7836 */ /* 0x000fe20000000000 */
[----:B0-----:R-:W-:-:S04]  /*1790*/  SHF.R.U32.HI R0, RZ, 0x5, R0 ;  /* 0x00000005ff007819 */ /* 0x001fc80000011600 */
[----:B------:R-:W-:-:S04]  /*17a0*/  LOP3.LUT R0, R0, 0x1, RZ, 0xc0, !PT ;  /* 0x0000000100007812 */ /* 0x000fc800078ec0ff */
[----:B------:R-:W-:-:S04]  /*17b0*/  LEA R0, R0, UR6, 0x5 ;  /* 0x0000000600007c11 */ /* 0x000fc8000f8e28ff */
[C---:B-1----:R-:W-:Y:S01]  /*17c0*/  ISETP.GE.AND P0, PT, R0.reuse, R3, PT ;  /* 0x000000030000720c */ /* 0x042fe20003f06270 */
[----:B------:R-:W-:-:S03]  /*17d0*/  VIADD R12, R0, 0x10 ;  /* 0x00000010000c7836 */ /* 0x000fc60000000000 */
[-C--:B------:R-:W-:Y:S02]  /*17e0*/  ISETP.GE.OR P3, PT, R13, R2.reuse, P0 ;  /* 0x000000020d00720c */ /* 0x080fe40000766670 */
[-C--:B------:R-:W-:Y:S02]  /*17f0*/  ISETP.GE.AND P1, PT, R12, R3.reuse, PT ;  /* 0x000000030c00720c */ /* 0x080fe40003f26270 */
[CC--:B------:R-:W-:Y:S02]  /*1800*/  ISETP.GE.OR P0, PT, R15.reuse, R2.reuse, P0 ;  /* 0x000000020f00720c */ /* 0x0c0fe40000706670 */
[-C--:B------:R-:W-:Y:S02]  /*1810*/  ISETP.GE.OR P2, PT, R15, R2.reuse, P1 ;  /* 0x000000020f00720c */ /* 0x080fe40000f46670 */
[C---:B------:R-:W-:Y:S01]  /*1820*/  ISETP.GE.OR P1, PT, R13.reuse, R2, P1 ;  /* 0x000000020d00720c */ /* 0x040fe20000f26670 */
[----:B------:R-:W-:-:S04]  /*1830*/  IMAD R13, R13, R3, RZ ;  /* 0x000000030d0d7224 */ /* 0x000fc800078e02ff */
[----:B------:R-:W-:Y:S08]  /*1840*/  @P3 BRA `(.L_x_28) ;  /* 0x0000000000443947 */ /* 0x000ff00003800000 */
        /* <DEDUP_REMOVED lines=17> */
.L_x_28:
[----:B------:R-:W-:Y:S05]  /*1960*/  @P1 BRA `(.L_x_29) ;  /* 0x00000000004c1947 */ /* 0x000fea0003800000 */
[----:B0-----:R-:W0:Y:S01]  /*1970*/  S2R R5, SR_LANEID ;  /* 0x0000000000057919 */ /* 0x001e220000000000 */
[----:B------:R-:W1:Y:S01]  /*1980*/  LDCU.64 UR4, c[0x0][0x390] ;  /* 0x00007200ff0477ac */ /* 0x000e620008000a00 */
[----:B------:R-:W-:Y:S02]  /*1990*/  IADD3 R2, P1, PT, R0, R13, RZ ;  /* 0x0000000d00027210 */ /* 0x000fe40007f3e0ff */
[----:B------:R-:W-:Y:S02]  /*19a0*/  SHF.R.U32.HI R19, RZ, 0x1, R3 ;  /* 0x00000001ff137819 */ /* 0x000fe40000011603 */
[----:B------:R-:W-:Y:S02]  /*19b0*/  LEA.HI.X.SX32 R17, R13, RZ, 0x1, P1 ;  /* 0x000000ff0d117211 */ /* 0x000fe400008f0eff */
[----:B-1----:R-:W-:Y:S02]  /*19c0*/  LEA R15, P1, R2, UR4, 0x1 ;  /* 0x00000004020f7c11 */ /* 0x002fe4000f8208ff */
[----:B0-----:R-:W-:-:S02]  /*19d0*/  LOP3.LUT R4, R5, 0x3, RZ, 0xc0, !PT ;  /* 0x0000000305047812 */ /* 0x001fc400078ec0ff */
        /* <DEDUP_REMOVED lines=12> */
.L_x_29:
[----:B------:R-:W-:Y:S01]  /*1aa0*/  IMAD R13, R3, 0x10, R13 ;  /* 0x00000010030d7824 */ /* 0x000fe200078e020d */
[----:B------:R-:W-:Y:S06]  /*1ab0*/  @P0 BRA `(.L_x_30) ;  /* 0x0000000000440947 */ /* 0x000fec0003800000 */
[----:B------:R-:W2:Y:S01]  /*1ac0*/  S2R R2, SR_LANEID ;  /* 0x0000000000027919 */ /* 0x000ea20000000000 */
[----:B01----:R-:W0:Y:S01]  /*1ad0*/  LDC.64 R4, c[0x0][0x390] ;  /* 0x0000e400ff047b82 */ /* 0x003e220000000a00 */
[----:B------:R-:W-:Y:S01]  /*1ae0*/  IMAD.IADD R7, R0, 0x1, R13 ;  /* 0x0000000100077824 */ /* 0x000fe200078e020d */
[----:B------:R-:W-:Y:S01]  /*1af0*/  SHF.R.U32.HI R11, RZ, 0x1, R3 ;  /* 0x00000001ff0b7819 */ /* 0x000fe20000011603 */
[----:B------:R-:W-:Y:S05]  /*1b00*/  WARPSYNC.ALL ;  /* 0x0000000000007948 */ /* 0x000fea0003800000 */
[----:B0-----:R-:W-:-:S04]  /*1b10*/  IMAD.WIDE R4, R7, 0x2, R4 ;  /* 0x0000000207047825 */ /* 0x001fc800078e0204 */
[----:B------:R-:W-:Y:S01]  /*1b20*/  IMAD.MOV.U32 R7, RZ, RZ, RZ ;  /* 0x000000ffff077224 */ /* 0x000fe200078e00ff */
[----:B--2---:R-:W-:Y:S02]  /*1b30*/  LOP3.LUT R6, R2, 0x3, RZ, 0xc0, !PT ;  /* 0x0000000302067812 */ /* 0x004fe400078ec0ff */
        /* <DEDUP_REMOVED lines=9> */
.L_x_30:
[----:B------:R-:W-:Y:S05]  /*1bd0*/  @P2 EXIT ;  /* 0x000000000000294d */ /* 0x000fea0003800000 */
[----:B012---:R-:W0:Y:S01]  /*1be0*/  S2R R4, SR_LANEID ;  /* 0x0000000000047919 */ /* 0x007e220000000000 */
[----:B------:R-:W1:Y:S01]  /*1bf0*/  LDCU.64 UR4, c[0x0][0x390] ;  /* 0x00007200ff0477ac */ /* 0x000e620008000a00 */
[----:B------:R-:W-:Y:S01]  /*1c00*/  SHF.R.U32.HI R9, RZ, 0x1, R3 ;  /* 0x00000001ff097819 */ /* 0x000fe20000011603 */
[----:B------:R-:W-:Y:S01]  /*1c10*/  IMAD.MOV.U32 R3, RZ, RZ, RZ ;  /* 0x000000ffff037224 */ /* 0x000fe200078e00ff */
[----:B------:R-:W-:-:S04]  /*1c20*/  IADD3 R0, P0, PT, R0, R13, RZ ;  /* 0x0000000d00007210 */ /* 0x000fc80007f1e0ff */
[----:B------:R-:W-:Y:S02]  /*1c30*/  LEA.HI.X.SX32 R13, R13, RZ, 0x1, P0 ;  /* 0x000000ff0d0d7211 */ /* 0x000fe400000f0eff */
[----:B-1----:R-:W-:Y:S02]  /*1c40*/  LEA R7, P0, R0, UR4, 0x1 ;  /* 0x0000000400077c11 */ /* 0x002fe4000f8008ff */
[----:B0-----:R-:W-:Y:S02]  /*1c50*/  LOP3.LUT R2, R4, 0x3, RZ, 0xc0, !PT ;  /* 0x0000000304027812 */ /* 0x001fe400078ec0ff */
        /* <DEDUP_REMOVED lines=12> */
.L_x_31:
        /* <DEDUP_REMOVED lines=14> */
.L_x_33:


//--------------------- .nv.shared._Z25block_swizzle_gemm_kernelILb1EEvPK6__halfS2_PS0_iiiii --------------------------
	.section	.nv.shared._Z25block_swizzle_gemm_kernelILb1EEvPK6__halfS2_PS0_iiiii,"aw",@nobits
	.sectionflags	@""
	.align	2
.nv.shared._Z25block_swizzle_gemm_kernelILb1EEvPK6__halfS2_PS0_iiiii:
	.zero		5120


//--------------------- .nv.shared.reserved.0     --------------------------
	.section	.nv.shared.reserved.0,"aw",@nobits
	.weak		__nv_reservedSMEM_offset_0_alias
	.size		__nv_reservedSMEM_offset_0_alias, 0, 64
	.other		__nv_reservedSMEM_offset_0_alias,@"STO_CUDA_RESERVED_SHARED STV_DEFAULT"
__nv_reservedSMEM_offset_0_alias:
	.zero		0
	.zero		64


//--------------------- .nv.shared._Z25block_swizzle_gemm_kernelILb0EEvPK6__halfS2_PS0_iiiii --------------------------
	.section	.nv.shared._Z25block_swizzle_gemm_kernelILb0EEvPK6__halfS2_PS0_iiiii,"aw",@nobits
	.sectionflags	@""
	.align	2
.nv.shared._Z25block_swizzle_gemm_kernelILb0EEvPK6__halfS2_PS0_iiiii:
	.zero		5120


//--------------------- .nv.constant0._Z25block_swizzle_gemm_kernelILb1EEvPK6__halfS2_PS0_iiiii --------------------------
	.section	.nv.constant0._Z25block_swizzle_gemm_kernelILb1EEvPK6__halfS2_PS0_iiiii,"a",@progbits
	.sectionflags	@""
	.align	4
.nv.constant0._Z25block_swizzle_gemm_kernelILb1EEvPK6__halfS2_PS0_iiiii:
	.zero		940


//--------------------- .nv.constant0._Z25block_swizzle_gemm_kernelILb0EEvPK6__halfS2_PS0_iiiii --------------------------
	.section	.nv.constant0._Z25block_swizzle_gemm_kernelILb0EEvPK6__halfS2_PS0_iiiii,"a",@progbits
	.sectionflags	@""
	.align	4
.nv.constant0._Z25block_swizzle_gemm_kernelILb0EEvPK6__halfS2_PS0_iiiii:
	.zero		940


//--------------------- SYMBOLS --------------------------

	.type		.nv.reservedSmem.offset0,@object
	.size		.nv.reservedSmem.offset0,0x4
	.type		.nv.reservedSmem.cap,@object
	.size		.nv.reservedSmem.cap,0x4
